	.target	sm_100a

	.elftype	@"ET_EXEC"


//--------------------- .note.nv.tkinfo           --------------------------
	.section	.note.nv.tkinfo,"",@"SHT_NOTE"
	.sectionflags	@"SHF_NOTE_NV_TKINFO"
	.tkinfo
        /*0018*/ 	.word	0x00000002
        /*0030*/ 	.string	""
        /*0030*/ 	.string	"ptxas"
        /*0030*/ 	.string	"Cuda compilation tools, release 13.0, V13.0.88"
        /*0030*/ 	.string	"Build cuda_13.0.r13.0/compiler.36424714_0"
        /*0030*/ 	.string	"-arch sm_100a -m 64 "



//--------------------- .note.nv.cuinfo           --------------------------
	.section	.note.nv.cuinfo,"",@"SHT_NOTE"
	.sectionflags	@"SHF_NOTE_NV_CUINFO"
        /*0018*/ 	.short	0x0002
        /*001a*/ 	.short	0x0064
        /*001c*/ 	.short	0x0082
	.zero		2


//--------------------- .nv.info                  --------------------------
	.section	.nv.info,"",@"SHT_CUDA_INFO"
	.align	4


	//----- nvinfo : EIATTR_REGCOUNT
	.align		4
        /*0000*/ 	.byte	0x04, 0x2f
        /*0002*/ 	.short	(.L_19 - .L_18)
	.align		4
.L_18:
        /*0004*/ 	.word	index@(_ZN7cutlass13device_kernelINS_4gemm6kernel13GemmUniversalIN4cute5tupleIJiiiiEEENS1_10collective13CollectiveMmaINS1_35MainloopSm100TmaUmmaWarpSpecializedILi4ELi2ELi4ENS5_IJNS4_1CILi1EEESB_SB_EEEEENS5_IJNSA_ILi64EEENSA_ILi128EEESF_EEEaNS5_IJlSB_lEEEaSH_NS4_8TiledMMAINS4_8MMA_AtomIJNS4_15SM100_MMA_S8_SSIaaiLi64ELi128ELNS4_4UMMA5MajorE0ELSM_0ELNSL_8SaturateE0EEEEEENS4_6LayoutISC_NS5_IJNSA_ILi0EEESR_SR_EEEEENS5_IJNS4_10UnderscoreESU_SU_EEEEENS4_13SM90_TMA_LOADENS4_14ComposedLayoutINS4_7SwizzleILi3ELi4ELi3EEENS4_18smem_ptr_flag_bitsILi8EEENSQ_INS5_IJNSA_ILi8EEESF_EEENS5_IJSF_SB_EEEEEEEvNS4_8identityESX_S17_vS18_EENS_8epilogue10collective18CollectiveEpilogueINS1A_23Sm100TmaWarpSpecializedILi2ELi2ELi32ELb0ELb0EEEJSG_NS5_IJNSQ_ISE_SB_EES1F_EEEaSH_aSH_NS1A_6fusion15FusionCallbacksIS1E_NS1H_17LinearCombinationIaiaiLNS_15FloatRoundStyleE2EEESG_S1G_JEEENS4_5SM1004TMEM4LOAD26SM100_TMEM_LOAD_16dp32b32xESX_NSY_INSZ_ILi2ELi4ELi3EEES12_NSQ_INS5_IJS13_SE_EEENS5_IJSE_SB_EEEEEEENS4_39AutoVectorizingCopyWithAssumedAlignmentILi128EEENS4_14SM90_TMA_STOREES1V_S1X_S1X_EEEvvEEEEvNT_6ParamsE)
        /*0008*/ 	.word	0x0000007a


	//----- nvinfo : EIATTR_FRAME_SIZE
	.align		4
.L_19:
        /*000c*/ 	.byte	0x04, 0x11
        /*000e*/ 	.short	(.L_21 - .L_20)
	.align		4
.L_20:
        /*0010*/ 	.word	index@($__internal_2_$__cuda_sm10x_tcgen05_guardrail_trap_unallocated_columns_being_dealloced)
        /*0014*/ 	.word	0x00000000


	//----- nvinfo : EIATTR_FRAME_SIZE
	.align		4
.L_21:
        /*0018*/ 	.byte	0x04, 0x11
        /*001a*/ 	.short	(.L_23 - .L_22)
	.align		4
.L_22:
        /*001c*/ 	.word	index@($__internal_1_$__cuda_sm10x_tcgen05_guardrail_trap_phase_invalid_during_alloc)
        /*0020*/ 	.word	0x00000000


	//----- nvinfo : EIATTR_FRAME_SIZE
	.align		4
.L_23:
        /*0024*/ 	.byte	0x04, 0x11
        /*0026*/ 	.short	(.L_25 - .L_24)
	.align		4
.L_24:
        /*0028*/ 	.word	index@($__internal_0_$__cuda_sm10x_tcgen05_guardrail_trap_col_being_dealloced_not_returned_by_alloc)
        /*002c*/ 	.word	0x00000000


	//----- nvinfo : EIATTR_FRAME_SIZE
	.align		4
.L_25:
        /*0030*/ 	.byte	0x04, 0x11
        /*0032*/ 	.short	(.L_27 - .L_26)
	.align		4
.L_26:
        /*0034*/ 	.word	index@(_ZN7cutlass13device_kernelINS_4gemm6kernel13GemmUniversalIN4cute5tupleIJiiiiEEENS1_10collective13CollectiveMmaINS1_35MainloopSm100TmaUmmaWarpSpecializedILi4ELi2ELi4ENS5_IJNS4_1CILi1EEESB_SB_EEEEENS5_IJNSA_ILi64EEENSA_ILi128EEESF_EEEaNS5_IJlSB_lEEEaSH_NS4_8TiledMMAINS4_8MMA_AtomIJNS4_15SM100_MMA_S8_SSIaaiLi64ELi128ELNS4_4UMMA5MajorE0ELSM_0ELNSL_8SaturateE0EEEEEENS4_6LayoutISC_NS5_IJNSA_ILi0EEESR_SR_EEEEENS5_IJNS4_10UnderscoreESU_SU_EEEEENS4_13SM90_TMA_LOADENS4_14ComposedLayoutINS4_7SwizzleILi3ELi4ELi3EEENS4_18smem_ptr_flag_bitsILi8EEENSQ_INS5_IJNSA_ILi8EEESF_EEENS5_IJSF_SB_EEEEEEEvNS4_8identityESX_S17_vS18_EENS_8epilogue10collective18CollectiveEpilogueINS1A_23Sm100TmaWarpSpecializedILi2ELi2ELi32ELb0ELb0EEEJSG_NS5_IJNSQ_ISE_SB_EES1F_EEEaSH_aSH_NS1A_6fusion15FusionCallbacksIS1E_NS1H_17LinearCombinationIaiaiLNS_15FloatRoundStyleE2EEESG_S1G_JEEENS4_5SM1004TMEM4LOAD26SM100_TMEM_LOAD_16dp32b32xESX_NSY_INSZ_ILi2ELi4ELi3EEES12_NSQ_INS5_IJS13_SE_EEENS5_IJSE_SB_EEEEEEENS4_39AutoVectorizingCopyWithAssumedAlignmentILi128EEENS4_14SM90_TMA_STOREES1V_S1X_S1X_EEEvvEEEEvNT_6ParamsE)
        /*0038*/ 	.word	0x00000000


	//----- nvinfo : EIATTR_MIN_STACK_SIZE
	.align		4
.L_27:
        /*003c*/ 	.byte	0x04, 0x12
        /*003e*/ 	.short	(.L_29 - .L_28)
	.align		4
.L_28:
        /*0040*/ 	.word	index@(_ZN7cutlass13device_kernelINS_4gemm6kernel13GemmUniversalIN4cute5tupleIJiiiiEEENS1_10collective13CollectiveMmaINS1_35MainloopSm100TmaUmmaWarpSpecializedILi4ELi2ELi4ENS5_IJNS4_1CILi1EEESB_SB_EEEEENS5_IJNSA_ILi64EEENSA_ILi128EEESF_EEEaNS5_IJlSB_lEEEaSH_NS4_8TiledMMAINS4_8MMA_AtomIJNS4_15SM100_MMA_S8_SSIaaiLi64ELi128ELNS4_4UMMA5MajorE0ELSM_0ELNSL_8SaturateE0EEEEEENS4_6LayoutISC_NS5_IJNSA_ILi0EEESR_SR_EEEEENS5_IJNS4_10UnderscoreESU_SU_EEEEENS4_13SM90_TMA_LOADENS4_14ComposedLayoutINS4_7SwizzleILi3ELi4ELi3EEENS4_18smem_ptr_flag_bitsILi8EEENSQ_INS5_IJNSA_ILi8EEESF_EEENS5_IJSF_SB_EEEEEEEvNS4_8identityESX_S17_vS18_EENS_8epilogue10collective18CollectiveEpilogueINS1A_23Sm100TmaWarpSpecializedILi2ELi2ELi32ELb0ELb0EEEJSG_NS5_IJNSQ_ISE_SB_EES1F_EEEaSH_aSH_NS1A_6fusion15FusionCallbacksIS1E_NS1H_17LinearCombinationIaiaiLNS_15FloatRoundStyleE2EEESG_S1G_JEEENS4_5SM1004TMEM4LOAD26SM100_TMEM_LOAD_16dp32b32xESX_NSY_INSZ_ILi2ELi4ELi3EEES12_NSQ_INS5_IJS13_SE_EEENS5_IJSE_SB_EEEEEEENS4_39AutoVectorizingCopyWithAssumedAlignmentILi128EEENS4_14SM90_TMA_STOREES1V_S1X_S1X_EEEvvEEEEvNT_6ParamsE)
        /*0044*/ 	.word	0x00000000
.L_29:


//--------------------- .nv.compat                --------------------------
	.section	.nv.compat,"",@"SHT_CUDA_COMPAT_INFO"
	.align	4
        /*0000*/ 	.byte	0x02, 0x09, 0x01, 0x00, 0x02, 0x02, 0x03, 0x00, 0x02, 0x05, 0x06, 0x00, 0x03, 0x07, 0x01, 0x01
        /*0010*/ 	.byte	0x02, 0x03, 0x01, 0x00, 0x02, 0x06, 0x01, 0x00, 0x04, 0x0b, 0x08, 0x00, 0x01, 0x00, 0x00, 0x00
        /*0020*/ 	.byte	0x00, 0x00, 0x00, 0x00


//--------------------- .nv.info._ZN7cutlass13device_kernelINS_4gemm6kernel13GemmUniversalIN4cute5tupleIJiiiiEEENS1_10collective13CollectiveMmaINS1_35MainloopSm100TmaUmmaWarpSpecializedILi4ELi2ELi4ENS5_IJNS4_1CILi1EEESB_SB_EEEEENS5_IJNSA_ILi64EEENSA_ILi128EEESF_EEEaNS5_IJlSB_lEEEaSH_NS4_8TiledMMAINS4_8MMA_AtomIJNS4_15SM100_MMA_S8_SSIaaiLi64ELi128ELNS4_4UMMA5MajorE0ELSM_0ELNSL_8SaturateE0EEEEEENS4_6LayoutISC_NS5_IJNSA_ILi0EEESR_SR_EEEEENS5_IJNS4_10UnderscoreESU_SU_EEEEENS4_13SM90_TMA_LOADENS4_14ComposedLayoutINS4_7SwizzleILi3ELi4ELi3EEENS4_18smem_ptr_flag_bitsILi8EEENSQ_INS5_IJNSA_ILi8EEESF_EEENS5_IJSF_SB_EEEEEEEvNS4_8identityESX_S17_vS18_EENS_8epilogue10collective18CollectiveEpilogueINS1A_23Sm100TmaWarpSpecializedILi2ELi2ELi32ELb0ELb0EEEJSG_NS5_IJNSQ_ISE_SB_EES1F_EEEaSH_aSH_NS1A_6fusion15FusionCallbacksIS1E_NS1H_17LinearCombinationIaiaiLNS_15FloatRoundStyleE2EEESG_S1G_JEEENS4_5SM1004TMEM4LOAD26SM100_TMEM_LOAD_16dp32b32xESX_NSY_INSZ_ILi2ELi4ELi3EEES12_NSQ_INS5_IJS13_SE_EEENS5_IJSE_SB_EEEEEEENS4_39AutoVectorizingCopyWithAssumedAlignmentILi128EEENS4_14SM90_TMA_STOREES1V_S1X_S1X_EEEvvEEEEvNT_6ParamsE --------------------------
	.section	.nv.info._ZN7cutlass13device_kernelINS_4gemm6kernel13GemmUniversalIN4cute5tupleIJiiiiEEENS1_10collective13CollectiveMmaINS1_35MainloopSm100TmaUmmaWarpSpecializedILi4ELi2ELi4ENS5_IJNS4_1CILi1EEESB_SB_EEEEENS5_IJNSA_ILi64EEENSA_ILi128EEESF_EEEaNS5_IJlSB_lEEEaSH_NS4_8TiledMMAINS4_8MMA_AtomIJNS4_15SM100_MMA_S8_SSIaaiLi64ELi128ELNS4_4UMMA5MajorE0ELSM_0ELNSL_8SaturateE0EEEEEENS4_6LayoutISC_NS5_IJNSA_ILi0EEESR_SR_EEEEENS5_IJNS4_10UnderscoreESU_SU_EEEEENS4_13SM90_TMA_LOADENS4_14ComposedLayoutINS4_7SwizzleILi3ELi4ELi3EEENS4_18smem_ptr_flag_bitsILi8EEENSQ_INS5_IJNSA_ILi8EEESF_EEENS5_IJSF_SB_EEEEEEEvNS4_8identityESX_S17_vS18_EENS_8epilogue10collective18CollectiveEpilogueINS1A_23Sm100TmaWarpSpecializedILi2ELi2ELi32ELb0ELb0EEEJSG_NS5_IJNSQ_ISE_SB_EES1F_EEEaSH_aSH_NS1A_6fusion15FusionCallbacksIS1E_NS1H_17LinearCombinationIaiaiLNS_15FloatRoundStyleE2EEESG_S1G_JEEENS4_5SM1004TMEM4LOAD26SM100_TMEM_LOAD_16dp32b32xESX_NSY_INSZ_ILi2ELi4ELi3EEES12_NSQ_INS5_IJS13_SE_EEENS5_IJSE_SB_EEEEEEENS4_39AutoVectorizingCopyWithAssumedAlignmentILi128EEENS4_14SM90_TMA_STOREES1V_S1X_S1X_EEEvvEEEEvNT_6ParamsE,"",@"SHT_CUDA_INFO"
	.sectionflags	@""
	.align	4


	//----- nvinfo : EIATTR_CUDA_API_VERSION
	.align		4
        /*0000*/ 	.byte	0x04, 0x37
        /*0002*/ 	.short	(.L_31 - .L_30)
.L_30:
        /*0004*/ 	.word	0x00000082


	//----- nvinfo : EIATTR_KPARAM_INFO
	.align		4
.L_31:
        /*0008*/ 	.byte	0x04, 0x17
        /*000a*/ 	.short	(.L_33 - .L_32)
.L_32:
        /*000c*/ 	.word	0x00000000
        /*0010*/ 	.short	0x0000
        /*0012*/ 	.short	0x0000
        /*0014*/ 	.byte	0x00, 0xf0, 0x01, 0x20


	//----- nvinfo : EIATTR_AT_ENTRY_FRAGMENTS
	.align		4
.L_33:
        /*0018*/ 	.byte	0x04, 0x4f
        /*001a*/ 	.short	(.L_35 - .L_34)


	//   ....[0]....
.L_34:
        /*001c*/ 	.word	0x00000006


	//----- nvinfo : EIATTR_RESERVED_SMEM_USED
	.align		4
.L_35:
        /*0020*/ 	.byte	0x01, 0x41
	.zero		2


	//----- nvinfo : EIATTR_SPARSE_MMA_MASK
	.align		4
        /*0024*/ 	.byte	0x03, 0x50
        /*0026*/ 	.short	0x0000


	//----- nvinfo : EIATTR_TCGEN05_1CTA_USED
	.align		4
        /*0028*/ 	.byte	0x01, 0x51
	.zero		2


	//----- nvinfo : EIATTR_MAXREG_COUNT
	.align		4
        /*002c*/ 	.byte	0x03, 0x1b
        /*002e*/ 	.short	0x00ff


	//----- nvinfo : EIATTR_NUM_BARRIERS
	.align		4
        /*0030*/ 	.byte	0x02, 0x4c
        /*0032*/ 	.byte	0x07
	.zero		1


	//----- nvinfo : EIATTR_EXTERNS
	.align		4
        /*0034*/ 	.byte	0x04, 0x0f
        /*0036*/ 	.short	(.L_37 - .L_36)


	//   ....[0]....
	.align		4
.L_36:
        /*0038*/ 	.word	index@(__assertfail)


	//----- nvinfo : EIATTR_MERCURY_ISA_VERSION
	.align		4
.L_37:
        /*003c*/ 	.byte	0x03, 0x5f
        /*003e*/ 	.short	0x0101


	//----- nvinfo : EIATTR_INT_WARP_WIDE_INSTR_OFFSETS
	.align		4
        /*0040*/ 	.byte	0x04, 0x31
        /*0042*/ 	.short	(.L_39 - .L_38)


	//   ....[0]....
.L_38:
        /*0044*/ 	.word	0x00001da0


	//   ....[1]....
        /*0048*/ 	.word	0x00003850


	//   ....[2]....
        /*004c*/ 	.word	0x00003870


	//   ....[3]....
        /*0050*/ 	.word	0x000038a0


	//   ....[4]....
        /*0054*/ 	.word	0x000041d0


	//   ....[5]....
        /*0058*/ 	.word	0x00004240


	//   ....[6]....
        /*005c*/ 	.word	0x00004420


	//   ....[7]....
        /*0060*/ 	.word	0x00004580


	//----- nvinfo : EIATTR_COOP_GROUP_MASK_REGIDS
	.align		4
.L_39:
        /*0064*/ 	.byte	0x04, 0x29
        /*0066*/ 	.short	(.L_41 - .L_40)


	//   ....[0]....
.L_40:
        /*0068*/ 	.word	0xffffffff


	//   ....[1]....
        /*006c*/ 	.word	0xffffffff


	//   ....[2]....
        /*0070*/ 	.word	0xffffffff


	//   ....[3]....
        /*0074*/ 	.word	0xffffffff


	//   ....[4]....
        /*0078*/ 	.word	0xffffffff


	//   ....[5]....
        /*007c*/ 	.word	0xffffffff


	//   ....[6]....
        /*0080*/ 	.word	0xffffffff


	//   ....[7]....
        /*0084*/ 	.word	0xffffffff


	//   ....[8]....
        /*0088*/ 	.word	0xffffffff


	//   ....[9]....
        /*008c*/ 	.word	0xffffffff


	//   ....[10]....
        /*0090*/ 	.word	0xffffffff


	//   ....[11]....
        /*0094*/ 	.word	0xffffffff


	//   ....[12]....
        /*0098*/ 	.word	0xffffffff


	//----- nvinfo : EIATTR_COOP_GROUP_INSTR_OFFSETS
	.align		4
.L_41:
        /*009c*/ 	.byte	0x04, 0x28
        /*009e*/ 	.short	(.L_43 - .L_42)


	//   ....[0]....
.L_42:
        /*00a0*/ 	.word	0x00000090


	//   ....[1]....
        /*00a4*/ 	.word	0x000004d0


	//   ....[2]....
        /*00a8*/ 	.word	0x00000640


	//   ....[3]....
        /*00ac*/ 	.word	0x000007a0


	//   ....[4]....
        /*00b0*/ 	.word	0x000008a0


	//   ....[5]....
        /*00b4*/ 	.word	0x00000a10


	//   ....[6]....
        /*00b8*/ 	.word	0x00000bb0


	//   ....[7]....
        /*00bc*/ 	.word	0x00001c80


	//   ....[8]....
        /*00c0*/ 	.word	0x00002a60


	//   ....[9]....
        /*00c4*/ 	.word	0x00002c70


	//   ....[10]....
        /*00c8*/ 	.word	0x00002ca0


	//   ....[11]....
        /*00cc*/ 	.word	0x00003730


	//   ....[12]....
        /*00d0*/ 	.word	0x00003960


	//----- nvinfo : EIATTR_VRC_CTA_INIT_COUNT
	.align		4
.L_43:
        /*00d4*/ 	.byte	0x02, 0x4a
        /*00d6*/ 	.byte	0x80
	.zero		1


	//----- nvinfo : EIATTR_SYSCALL_OFFSETS
	.align		4
        /*00d8*/ 	.byte	0x04, 0x46
        /*00da*/ 	.short	(.L_45 - .L_44)


	//   ....[0]....
.L_44:
        /*00dc*/ 	.word	0x00004fd0


	//   ....[1]....
        /*00e0*/ 	.word	0x00005110


	//   ....[2]....
        /*00e4*/ 	.word	0x00005910


	//   ....[3]....
        /*00e8*/ 	.word	0x000066b0


	//----- nvinfo : EIATTR_MBARRIER_INSTR_OFFSETS
	.align		4
.L_45:
        /*00ec*/ 	.byte	0x04, 0x39
        /*00ee*/ 	.short	(.L_47 - .L_46)


	//   ....[0]....
.L_46:
        /*00f0*/ 	.word	0x000005b0
        /*00f4*/ 	.word	0x000000ff
        /*00f8*/ 	.word	0x00000000
        /*00fc*/ 	.short	0x0100
        /*00fe*/ 	.byte	0x05
	.zero		1


	//   ....[1]....
        /*0100*/ 	.word	0x000005c0
        /*0104*/ 	.word	0x000000ff
        /*0108*/ 	.word	0x00000020
        /*010c*/ 	.short	0x0100
        /*010e*/ 	.byte	0x05
	.zero		1


	//   ....[2]....
        /*0110*/ 	.word	0x000005d0
        /*0114*/ 	.word	0x000000ff
        /*0118*/ 	.word	0x00000008
        /*011c*/ 	.short	0x0100
        /*011e*/ 	.byte	0x05
	.zero		1


	//   ....[3]....
        /*0120*/ 	.word	0x000005e0
        /*0124*/ 	.word	0x000000ff
        /*0128*/ 	.word	0x00000028
        /*012c*/ 	.short	0x0100
        /*012e*/ 	.byte	0x05
	.zero		1


	//   ....[4]....
        /*0130*/ 	.word	0x000005f0
        /*0134*/ 	.word	0x000000ff
        /*0138*/ 	.word	0x00000010
        /*013c*/ 	.short	0x0100
        /*013e*/ 	.byte	0x05
	.zero		1


	//   ....[5]....
        /*0140*/ 	.word	0x00000600
        /*0144*/ 	.word	0x000000ff
        /*0148*/ 	.word	0x00000030
        /*014c*/ 	.short	0x0100
        /*014e*/ 	.byte	0x05
	.zero		1


	//   ....[6]....
        /*0150*/ 	.word	0x00000610
        /*0154*/ 	.word	0x000000ff
        /*0158*/ 	.word	0x00000018
        /*015c*/ 	.short	0x0100
        /*015e*/ 	.byte	0x05
	.zero		1


	//   ....[7]....
        /*0160*/ 	.word	0x00000620
        /*0164*/ 	.word	0x000000ff
        /*0168*/ 	.word	0x00000038
        /*016c*/ 	.short	0x0100
        /*016e*/ 	.byte	0x05
	.zero		1


	//   ....[8]....
        /*0170*/ 	.word	0x00000750
        /*0174*/ 	.word	0x000000ff
        /*0178*/ 	.word	0x00000040
        /*017c*/ 	.short	0x0100
        /*017e*/ 	.byte	0x07
	.zero		1


	//   ....[9]....
        /*0180*/ 	.word	0x00000760
        /*0184*/ 	.word	0x000000ff
        /*0188*/ 	.word	0x00000050
        /*018c*/ 	.short	0x0100
        /*018e*/ 	.byte	0x07
	.zero		1


	//   ....[10]....
        /*0190*/ 	.word	0x00000770
        /*0194*/ 	.word	0x000000ff
        /*0198*/ 	.word	0x00000048
        /*019c*/ 	.short	0x0100
        /*019e*/ 	.byte	0x07
	.zero		1


	//   ....[11]....
        /*01a0*/ 	.word	0x00000780
        /*01a4*/ 	.word	0x000000ff
        /*01a8*/ 	.word	0x00000058
        /*01ac*/ 	.short	0x0100
        /*01ae*/ 	.byte	0x07
	.zero		1


	//   ....[12]....
        /*01b0*/ 	.word	0x00000870
        /*01b4*/ 	.word	0x000000ff
        /*01b8*/ 	.word	0x00000060
        /*01bc*/ 	.short	0x0100
        /*01be*/ 	.byte	0x05
	.zero		1


	//   ....[13]....
        /*01c0*/ 	.word	0x00000880
        /*01c4*/ 	.word	0x000000ff
        /*01c8*/ 	.word	0x00000068
        /*01cc*/ 	.short	0x0100
        /*01ce*/ 	.byte	0x05
	.zero		1


	//   ....[14]....
        /*01d0*/ 	.word	0x000009c0
        /*01d4*/ 	.word	0x000000ff
        /*01d8*/ 	.word	0x00000070
        /*01dc*/ 	.short	0x0100
        /*01de*/ 	.byte	0x05
	.zero		1


	//   ....[15]....
        /*01e0*/ 	.word	0x000009d0
        /*01e4*/ 	.word	0x000000ff
        /*01e8*/ 	.word	0x00000080
        /*01ec*/ 	.short	0x0100
        /*01ee*/ 	.byte	0x05
	.zero		1


	//   ....[16]....
        /*01f0*/ 	.word	0x000009e0
        /*01f4*/ 	.word	0x000000ff
        /*01f8*/ 	.word	0x00000078
        /*01fc*/ 	.short	0x0100
        /*01fe*/ 	.byte	0x05
	.zero		1


	//   ....[17]....
        /*0200*/ 	.word	0x000009f0
        /*0204*/ 	.word	0x000000ff
        /*0208*/ 	.word	0x00000088
        /*020c*/ 	.short	0x0100
        /*020e*/ 	.byte	0x05
	.zero		1


	//   ....[18]....
        /*0210*/ 	.word	0x00000b20
        /*0214*/ 	.word	0x000000ff
        /*0218*/ 	.word	0x00000090
        /*021c*/ 	.short	0x0100
        /*021e*/ 	.byte	0x07
	.zero		1


	//   ....[19]....
        /*0220*/ 	.word	0x00000b30
        /*0224*/ 	.word	0x000000ff
        /*0228*/ 	.word	0x000000b0
        /*022c*/ 	.short	0x0100
        /*022e*/ 	.byte	0x07
	.zero		1


	//   ....[20]....
        /*0230*/ 	.word	0x00000b40
        /*0234*/ 	.word	0x000000ff
        /*0238*/ 	.word	0x00000098
        /*023c*/ 	.short	0x0100
        /*023e*/ 	.byte	0x07
	.zero		1


	//   ....[21]....
        /*0240*/ 	.word	0x00000b50
        /*0244*/ 	.word	0x000000ff
        /*0248*/ 	.word	0x000000b8
        /*024c*/ 	.short	0x0100
        /*024e*/ 	.byte	0x07
	.zero		1


	//   ....[22]....
        /*0250*/ 	.word	0x00000b60
        /*0254*/ 	.word	0x000000ff
        /*0258*/ 	.word	0x000000a0
        /*025c*/ 	.short	0x0100
        /*025e*/ 	.byte	0x07
	.zero		1


	//   ....[23]....
        /*0260*/ 	.word	0x00000b70
        /*0264*/ 	.word	0x000000ff
        /*0268*/ 	.word	0x000000c0
        /*026c*/ 	.short	0x0100
        /*026e*/ 	.byte	0x07
	.zero		1


	//   ....[24]....
        /*0270*/ 	.word	0x00000b80
        /*0274*/ 	.word	0x000000ff
        /*0278*/ 	.word	0x000000a8
        /*027c*/ 	.short	0x0100
        /*027e*/ 	.byte	0x07
	.zero		1


	//   ....[25]....
        /*0280*/ 	.word	0x00000b90
        /*0284*/ 	.word	0x000000ff
        /*0288*/ 	.word	0x000000c8
        /*028c*/ 	.short	0x0100
        /*028e*/ 	.byte	0x07
	.zero		1


	//   ....[26]....
        /*0290*/ 	.word	0x00000c80
        /*0294*/ 	.word	0x000000ff
        /*0298*/ 	.word	0x000000d0
        /*029c*/ 	.short	0x0100
        /*029e*/ 	.byte	0x05
	.zero		1


	//   ....[27]....
        /*02a0*/ 	.word	0x00000c90
        /*02a4*/ 	.word	0x000000ff
        /*02a8*/ 	.word	0x000000e0
        /*02ac*/ 	.short	0x0100
        /*02ae*/ 	.byte	0x05
	.zero		1


	//   ....[28]....
        /*02b0*/ 	.word	0x00000ca0
        /*02b4*/ 	.word	0x000000ff
        /*02b8*/ 	.word	0x000000d8
        /*02bc*/ 	.short	0x0100
        /*02be*/ 	.byte	0x05
	.zero		1


	//   ....[29]....
        /*02c0*/ 	.word	0x00000cb0
        /*02c4*/ 	.word	0x000000ff
        /*02c8*/ 	.word	0x000000e8
        /*02cc*/ 	.short	0x0100
        /*02ce*/ 	.byte	0x05
	.zero		1


	//   ....[30]....
        /*02d0*/ 	.word	0x00001580
        /*02d4*/ 	.word	0x00000003
        /*02d8*/ 	.word	0x000000e0
        /*02dc*/ 	.short	0x010a
        /*02de*/ 	.byte	0xff
	.zero		1


	//   ....[31]....
        /*02e0*/ 	.word	0x000015b0
        /*02e4*/ 	.word	0x00000003
        /*02e8*/ 	.word	0x000000d0
        /*02ec*/ 	.short	0x0101
        /*02ee*/ 	.byte	0xff
	.zero		1


	//   ....[32]....
        /*02f0*/ 	.word	0x00001680
        /*02f4*/ 	.word	0x000000ff
        /*02f8*/ 	.word	0x00000020
        /*02fc*/ 	.short	0x010a
        /*02fe*/ 	.byte	0x08
	.zero		1


	//   ....[33]....
        /*0300*/ 	.word	0x00001720
        /*0304*/ 	.word	0x000000ff
        /*0308*/ 	.word	0x00000020
        /*030c*/ 	.short	0x010a
        /*030e*/ 	.byte	0x21
	.zero		1


	//   ....[34]....
        /*0310*/ 	.word	0x00001870
        /*0314*/ 	.word	0x000000ff
        /*0318*/ 	.word	0x00000020
        /*031c*/ 	.short	0x010a
        /*031e*/ 	.byte	0x08
	.zero		1


	//   ....[35]....
        /*0320*/ 	.word	0x00001980
        /*0324*/ 	.word	0x000000ff
        /*0328*/ 	.word	0x00000068
        /*032c*/ 	.short	0x0101
        /*032e*/ 	.byte	0x04
	.zero		1


	//   ....[36]....
        /*0330*/ 	.word	0x000019a0
        /*0334*/ 	.word	0x000000ff
        /*0338*/ 	.word	0x00000020
        /*033c*/ 	.short	0x010a
        /*033e*/ 	.byte	0x08
	.zero		1


	//   ....[37]....
        /*0340*/ 	.word	0x00001a20
        /*0344*/ 	.word	0x000000ff
        /*0348*/ 	.word	0x00000020
        /*034c*/ 	.short	0x010a
        /*034e*/ 	.byte	0x11
	.zero		1


	//   ....[38]....
        /*0350*/ 	.word	0x00001b70
        /*0354*/ 	.word	0x000000ff
        /*0358*/ 	.word	0x00000020
        /*035c*/ 	.short	0x010a
        /*035e*/ 	.byte	0x08
	.zero		1


	//   ....[39]....
        /*0360*/ 	.word	0x00001cb0
        /*0364*/ 	.word	0x00000002
        /*0368*/ 	.word	0x00000070
        /*036c*/ 	.short	0x010a
        /*036e*/ 	.byte	0xff
	.zero		1


	//   ....[40]....
        /*0370*/ 	.word	0x00001d70
        /*0374*/ 	.word	0x00000002
        /*0378*/ 	.word	0x00000000
        /*037c*/ 	.short	0x0101
        /*037e*/ 	.byte	0xff
	.zero		1


	//   ....[41]....
        /*0380*/ 	.word	0x000022d0
        /*0384*/ 	.word	0x000000ff
        /*0388*/ 	.word	0x00000000
        /*038c*/ 	.short	0x010a
        /*038e*/ 	.byte	0x05
	.zero		1


	//   ....[42]....
        /*0390*/ 	.word	0x00002360
        /*0394*/ 	.word	0x000000ff
        /*0398*/ 	.word	0x00000000
        /*039c*/ 	.short	0x010a
        /*039e*/ 	.byte	0x05
	.zero		1


	//   ....[43]....
        /*03a0*/ 	.word	0x000023f0
        /*03a4*/ 	.word	0x000000ff
        /*03a8*/ 	.word	0x00000000
        /*03ac*/ 	.short	0x010a
        /*03ae*/ 	.byte	0x05
	.zero		1


	//   ....[44]....
        /*03b0*/ 	.word	0x00002490
        /*03b4*/ 	.word	0x00000000
        /*03b8*/ 	.word	0x00000000
        /*03bc*/ 	.short	0x010a
        /*03be*/ 	.byte	0xff
	.zero		1


	//   ....[45]....
        /*03c0*/ 	.word	0x000025b0
        /*03c4*/ 	.word	0x00000000
        /*03c8*/ 	.word	0x000000d0
        /*03cc*/ 	.short	0x010a
        /*03ce*/ 	.byte	0xff
	.zero		1


	//   ....[46]....
        /*03d0*/ 	.word	0x00002610
        /*03d4*/ 	.word	0x00000004
        /*03d8*/ 	.word	0x00000000
        /*03dc*/ 	.short	0x0101
        /*03de*/ 	.byte	0xff
	.zero		1


	//   ....[47]....
        /*03e0*/ 	.word	0x00002630
        /*03e4*/ 	.word	0x000000ff
        /*03e8*/ 	.word	0x00000080
        /*03ec*/ 	.short	0x010a
        /*03ee*/ 	.byte	0x05
	.zero		1


	//   ....[48]....
        /*03f0*/ 	.word	0x00002750
        /*03f4*/ 	.word	0x00000000
        /*03f8*/ 	.word	0x00000070
        /*03fc*/ 	.short	0x010a
        /*03fe*/ 	.byte	0xff
	.zero		1


	//   ....[49]....
        /*0400*/ 	.word	0x00002860
        /*0404*/ 	.word	0x00000000
        /*0408*/ 	.word	0x00000000
        /*040c*/ 	.short	0x0101
        /*040e*/ 	.byte	0xff
	.zero		1


	//   ....[50]....
        /*0410*/ 	.word	0x000028f0
        /*0414*/ 	.word	0x000000ff
        /*0418*/ 	.word	0x00000080
        /*041c*/ 	.short	0x0106
        /*041e*/ 	.byte	0x05
	.zero		1


	//   ....[51]....
        /*0420*/ 	.word	0x00002910
        /*0424*/ 	.word	0x000000ff
        /*0428*/ 	.word	0x00000080
        /*042c*/ 	.short	0x010a
        /*042e*/ 	.byte	0x05
	.zero		1


	//   ....[52]....
        /*0430*/ 	.word	0x000029a0
        /*0434*/ 	.word	0x000000ff
        /*0438*/ 	.word	0x00000080
        /*043c*/ 	.short	0x0106
        /*043e*/ 	.byte	0x04
	.zero		1


	//   ....[53]....
        /*0440*/ 	.word	0x000029e0
        /*0444*/ 	.word	0x00000000
        /*0448*/ 	.word	0x00000080
        /*044c*/ 	.short	0x010a
        /*044e*/ 	.byte	0xff
	.zero		1


	//   ....[54]....
        /*0450*/ 	.word	0x00002f20
        /*0454*/ 	.word	0x00000000
        /*0458*/ 	.word	0x00000070
        /*045c*/ 	.short	0x010a
        /*045e*/ 	.byte	0xff
	.zero		1


	//   ....[55]....
        /*0460*/ 	.word	0x00003020
        /*0464*/ 	.word	0x00000003
        /*0468*/ 	.word	0x00000000
        /*046c*/ 	.short	0x0101
        /*046e*/ 	.byte	0xff
	.zero		1


	//   ....[56]....
        /*0470*/ 	.word	0x00003030
        /*0474*/ 	.word	0x000000ff
        /*0478*/ 	.word	0x00000000
        /*047c*/ 	.short	0x010a
        /*047e*/ 	.byte	0x06
	.zero		1


	//   ....[57]....
        /*0480*/ 	.word	0x000030b0
        /*0484*/ 	.word	0x000000ff
        /*0488*/ 	.word	0x000000b0
        /*048c*/ 	.short	0x010a
        /*048e*/ 	.byte	0x07
	.zero		1


	//   ....[58]....
        /*0490*/ 	.word	0x00003190
        /*0494*/ 	.word	0x000000ff
        /*0498*/ 	.word	0x00000000
        /*049c*/ 	.short	0x010a
        /*049e*/ 	.byte	0x06
	.zero		1


	//   ....[59]....
        /*04a0*/ 	.word	0x000032c0
        /*04a4*/ 	.word	0x000000ff
        /*04a8*/ 	.word	0x00000000
        /*04ac*/ 	.short	0x010a
        /*04ae*/ 	.byte	0x1a
	.zero		1


	//   ....[60]....
        /*04b0*/ 	.word	0x00003560
        /*04b4*/ 	.word	0x000000ff
        /*04b8*/ 	.word	0x00000000
        /*04bc*/ 	.short	0x010a
        /*04be*/ 	.byte	0x06
	.zero		1


	//   ....[61]....
        /*04c0*/ 	.word	0x000035f0
        /*04c4*/ 	.word	0x000000ff
        /*04c8*/ 	.word	0x00000000
        /*04cc*/ 	.short	0x010a
        /*04ce*/ 	.byte	0x06
	.zero		1


	//   ....[62]....
        /*04d0*/ 	.word	0x00003680
        /*04d4*/ 	.word	0x000000ff
        /*04d8*/ 	.word	0x00000000
        /*04dc*/ 	.short	0x010a
        /*04de*/ 	.byte	0x06
	.zero		1


	//   ....[63]....
        /*04e0*/ 	.word	0x00003710
        /*04e4*/ 	.word	0x000000ff
        /*04e8*/ 	.word	0x00000000
        /*04ec*/ 	.short	0x010a
        /*04ee*/ 	.byte	0x07
	.zero		1


	//   ....[64]....
        /*04f0*/ 	.word	0x00003b70
        /*04f4*/ 	.word	0x00000000
        /*04f8*/ 	.word	0x00000070
        /*04fc*/ 	.short	0x010a
        /*04fe*/ 	.byte	0xff
	.zero		1


	//   ....[65]....
        /*0500*/ 	.word	0x00003c30
        /*0504*/ 	.word	0x00000000
        /*0508*/ 	.word	0x00000000
        /*050c*/ 	.short	0x0101
        /*050e*/ 	.byte	0xff
	.zero		1


	//   ....[66]....
        /*0510*/ 	.word	0x00003f50
        /*0514*/ 	.word	0x000000ff
        /*0518*/ 	.word	0x00000068
        /*051c*/ 	.short	0x010a
        /*051e*/ 	.byte	0x07
	.zero		1


	//   ....[67]....
        /*0520*/ 	.word	0x00004140
        /*0524*/ 	.word	0x000000ff
        /*0528*/ 	.word	0x00000050
        /*052c*/ 	.short	0x010a
        /*052e*/ 	.byte	0x07
	.zero		1


	//   ....[68]....
        /*0530*/ 	.word	0x00004310
        /*0534*/ 	.word	0x000000ff
        /*0538*/ 	.word	0x00000040
        /*053c*/ 	.short	0x010b
        /*053e*/ 	.byte	0x07
	.zero		1


	//   ....[69]....
        /*0540*/ 	.word	0x00004380
        /*0544*/ 	.word	0x000000ff
        /*0548*/ 	.word	0x00000000
        /*054c*/ 	.short	0x0101
        /*054e*/ 	.byte	0x08
	.zero		1


	//   ....[70]....
        /*0550*/ 	.word	0x000043b0
        /*0554*/ 	.word	0x000000ff
        /*0558*/ 	.word	0x00000058
        /*055c*/ 	.short	0x010a
        /*055e*/ 	.byte	0x07
	.zero		1


	//   ....[71]....
        /*0560*/ 	.word	0x000045c0
        /*0564*/ 	.word	0x000000ff
        /*0568*/ 	.word	0x00000048
        /*056c*/ 	.short	0x010b
        /*056e*/ 	.byte	0x07
	.zero		1


	//   ....[72]....
        /*0570*/ 	.word	0x000045e0
        /*0574*/ 	.word	0x000000ff
        /*0578*/ 	.word	0x00000000
        /*057c*/ 	.short	0x0101
        /*057e*/ 	.byte	0x0d
	.zero		1


	//   ....[73]....
        /*0580*/ 	.word	0x00004610
        /*0584*/ 	.word	0x000000ff
        /*0588*/ 	.word	0x00000050
        /*058c*/ 	.short	0x010a
        /*058e*/ 	.byte	0x07
	.zero		1


	//   ....[74]....
        /*0590*/ 	.word	0x00004650
        /*0594*/ 	.word	0x00000000
        /*0598*/ 	.word	0x00000058
        /*059c*/ 	.short	0x010a
        /*059e*/ 	.byte	0xff
	.zero		1


	//   ....[75]....
        /*05a0*/ 	.word	0x000049a0
        /*05a4*/ 	.word	0x00000000
        /*05a8*/ 	.word	0x00000070
        /*05ac*/ 	.short	0x010a
        /*05ae*/ 	.byte	0xff
	.zero		1


	//   ....[76]....
        /*05b0*/ 	.word	0x00004ab0
        /*05b4*/ 	.word	0x00000000
        /*05b8*/ 	.word	0x00000000
        /*05bc*/ 	.short	0x0101
        /*05be*/ 	.byte	0xff
	.zero		1


	//   ....[77]....
        /*05c0*/ 	.word	0x00005500
        /*05c4*/ 	.word	0x00000000
        /*05c8*/ 	.word	0x00000040
        /*05cc*/ 	.short	0x010a
        /*05ce*/ 	.byte	0xff
	.zero		1


	//   ....[78]....
        /*05d0*/ 	.word	0x00005570
        /*05d4*/ 	.word	0x0000006c
        /*05d8*/ 	.word	0x00000090
        /*05dc*/ 	.short	0x010a
        /*05de*/ 	.byte	0xff
	.zero		1


	//   ....[79]....
        /*05e0*/ 	.word	0x00005650
        /*05e4*/ 	.word	0x00000000
        /*05e8*/ 	.word	0x00000040
        /*05ec*/ 	.short	0x010a
        /*05ee*/ 	.byte	0xff
	.zero		1


	//   ....[80]....
        /*05f0*/ 	.word	0x00005770
        /*05f4*/ 	.word	0x00000000
        /*05f8*/ 	.word	0x00000000
        /*05fc*/ 	.short	0x0101
        /*05fe*/ 	.byte	0xff
	.zero		1


	//   ....[81]....
        /*0600*/ 	.word	0x000057f0
        /*0604*/ 	.word	0x0000006c
        /*0608*/ 	.word	0x00000090
        /*060c*/ 	.short	0x010a
        /*060e*/ 	.byte	0xff
	.zero		1


	//   ....[82]....
        /*0610*/ 	.word	0x00006360
        /*0614*/ 	.word	0x0000004b
        /*0618*/ 	.word	0x00000040
        /*061c*/ 	.short	0x010a
        /*061e*/ 	.byte	0xff
	.zero		1


	//   ....[83]....
        /*0620*/ 	.word	0x00006410
        /*0624*/ 	.word	0x0000004b
        /*0628*/ 	.word	0x00000040
        /*062c*/ 	.short	0x010a
        /*062e*/ 	.byte	0xff
	.zero		1


	//   ....[84]....
        /*0630*/ 	.word	0x00006530
        /*0634*/ 	.word	0x00000000
        /*0638*/ 	.word	0x00000000
        /*063c*/ 	.short	0x0101
        /*063e*/ 	.byte	0xff
	.zero		1


	//   ....[85]....
        /*0640*/ 	.word	0x000068e0
        /*0644*/ 	.word	0x000000ff
        /*0648*/ 	.word	0x00000000
        /*064c*/ 	.short	0x0101
        /*064e*/ 	.byte	0x05
	.zero		1


	//   ....[86]....
        /*0650*/ 	.word	0x00007220
        /*0654*/ 	.word	0x00000003
        /*0658*/ 	.word	0x000000e0
        /*065c*/ 	.short	0x010a
        /*065e*/ 	.byte	0xff
	.zero		1


	//   ....[87]....
        /*0660*/ 	.word	0x00007280
        /*0664*/ 	.word	0x00000002
        /*0668*/ 	.word	0x00000020
        /*066c*/ 	.short	0x010a
        /*066e*/ 	.byte	0xff
	.zero		1


	//   ....[88]....
        /*0670*/ 	.word	0x000072e0
        /*0674*/ 	.word	0x00000002
        /*0678*/ 	.word	0x00000020
        /*067c*/ 	.short	0x010a
        /*067e*/ 	.byte	0xff
	.zero		1


	//   ....[89]....
        /*0680*/ 	.word	0x00007330
        /*0684*/ 	.word	0x00000002
        /*0688*/ 	.word	0x00000070
        /*068c*/ 	.short	0x010a
        /*068e*/ 	.byte	0xff
	.zero		1


	//   ....[90]....
        /*0690*/ 	.word	0x00007390
        /*0694*/ 	.word	0x00000000
        /*0698*/ 	.word	0x00000000
        /*069c*/ 	.short	0x010a
        /*069e*/ 	.byte	0xff
	.zero		1


	//   ....[91]....
        /*06a0*/ 	.word	0x000073f0
        /*06a4*/ 	.word	0x00000000
        /*06a8*/ 	.word	0x00000000
        /*06ac*/ 	.short	0x010a
        /*06ae*/ 	.byte	0xff
	.zero		1


	//   ....[92]....
        /*06b0*/ 	.word	0x00007450
        /*06b4*/ 	.word	0x00000000
        /*06b8*/ 	.word	0x00000000
        /*06bc*/ 	.short	0x010a
        /*06be*/ 	.byte	0xff
	.zero		1


	//   ....[93]....
        /*06c0*/ 	.word	0x000074a0
        /*06c4*/ 	.word	0x00000000
        /*06c8*/ 	.word	0x000000d0
        /*06cc*/ 	.short	0x010a
        /*06ce*/ 	.byte	0xff
	.zero		1


	//   ....[94]....
        /*06d0*/ 	.word	0x00007500
        /*06d4*/ 	.word	0x00000000
        /*06d8*/ 	.word	0x00000080
        /*06dc*/ 	.short	0x010a
        /*06de*/ 	.byte	0xff
	.zero		1


	//   ....[95]....
        /*06e0*/ 	.word	0x00007550
        /*06e4*/ 	.word	0x00000000
        /*06e8*/ 	.word	0x00000070
        /*06ec*/ 	.short	0x010a
        /*06ee*/ 	.byte	0xff
	.zero		1


	//   ....[96]....
        /*06f0*/ 	.word	0x000075b0
        /*06f4*/ 	.word	0x00000000
        /*06f8*/ 	.word	0x00000080
        /*06fc*/ 	.short	0x010a
        /*06fe*/ 	.byte	0xff
	.zero		1


	//   ....[97]....
        /*0700*/ 	.word	0x00007600
        /*0704*/ 	.word	0x00000000
        /*0708*/ 	.word	0x00000070
        /*070c*/ 	.short	0x010a
        /*070e*/ 	.byte	0xff
	.zero		1


	//   ....[98]....
        /*0710*/ 	.word	0x00007660
        /*0714*/ 	.word	0x00000003
        /*0718*/ 	.word	0x000000b0
        /*071c*/ 	.short	0x010a
        /*071e*/ 	.byte	0xff
	.zero		1


	//   ....[99]....
        /*0720*/ 	.word	0x000076c0
        /*0724*/ 	.word	0x00000000
        /*0728*/ 	.word	0x00000000
        /*072c*/ 	.short	0x010a
        /*072e*/ 	.byte	0xff
	.zero		1


	//   ....[100]....
        /*0730*/ 	.word	0x00007720
        /*0734*/ 	.word	0x00000000
        /*0738*/ 	.word	0x00000000
        /*073c*/ 	.short	0x010a
        /*073e*/ 	.byte	0xff
	.zero		1


	//   ....[101]....
        /*0740*/ 	.word	0x00007780
        /*0744*/ 	.word	0x00000000
        /*0748*/ 	.word	0x00000000
        /*074c*/ 	.short	0x010a
        /*074e*/ 	.byte	0xff
	.zero		1


	//   ....[102]....
        /*0750*/ 	.word	0x000077e0
        /*0754*/ 	.word	0x00000000
        /*0758*/ 	.word	0x00000000
        /*075c*/ 	.short	0x010a
        /*075e*/ 	.byte	0xff
	.zero		1


	//   ....[103]....
        /*0760*/ 	.word	0x00007840
        /*0764*/ 	.word	0x00000000
        /*0768*/ 	.word	0x00000000
        /*076c*/ 	.short	0x010a
        /*076e*/ 	.byte	0xff
	.zero		1


	//   ....[104]....
        /*0770*/ 	.word	0x00007890
        /*0774*/ 	.word	0x00000000
        /*0778*/ 	.word	0x00000070
        /*077c*/ 	.short	0x010a
        /*077e*/ 	.byte	0xff
	.zero		1


	//   ....[105]....
        /*0780*/ 	.word	0x000078f0
        /*0784*/ 	.word	0x00000000
        /*0788*/ 	.word	0x00000068
        /*078c*/ 	.short	0x010a
        /*078e*/ 	.byte	0xff
	.zero		1


	//   ....[106]....
        /*0790*/ 	.word	0x00007950
        /*0794*/ 	.word	0x00000003
        /*0798*/ 	.word	0x00000050
        /*079c*/ 	.short	0x010a
        /*079e*/ 	.byte	0xff
	.zero		1


	//   ....[107]....
        /*07a0*/ 	.word	0x000079b0
        /*07a4*/ 	.word	0x00000003
        /*07a8*/ 	.word	0x00000058
        /*07ac*/ 	.short	0x010a
        /*07ae*/ 	.byte	0xff
	.zero		1


	//   ....[108]....
        /*07b0*/ 	.word	0x00007a10
        /*07b4*/ 	.word	0x00000000
        /*07b8*/ 	.word	0x00000050
        /*07bc*/ 	.short	0x010a
        /*07be*/ 	.byte	0xff
	.zero		1


	//   ....[109]....
        /*07c0*/ 	.word	0x00007a60
        /*07c4*/ 	.word	0x00000000
        /*07c8*/ 	.word	0x00000070
        /*07cc*/ 	.short	0x010a
        /*07ce*/ 	.byte	0xff
	.zero		1


	//   ....[110]....
        /*07d0*/ 	.word	0x00007ab0
        /*07d4*/ 	.word	0x00000000
        /*07d8*/ 	.word	0x00000040
        /*07dc*/ 	.short	0x010a
        /*07de*/ 	.byte	0xff
	.zero		1


	//   ....[111]....
        /*07e0*/ 	.word	0x00007b00
        /*07e4*/ 	.word	0x0000006c
        /*07e8*/ 	.word	0x00000090
        /*07ec*/ 	.short	0x010a
        /*07ee*/ 	.byte	0xff
	.zero		1


	//   ....[112]....
        /*07f0*/ 	.word	0x00007b50
        /*07f4*/ 	.word	0x0000004b
        /*07f8*/ 	.word	0x00000040
        /*07fc*/ 	.short	0x010a
        /*07fe*/ 	.byte	0xff
	.zero		1


	//----- nvinfo : EIATTR_NUM_MBARRIERS
	.align		4
.L_47:
        /*0800*/ 	.byte	0x03, 0x38
        /*0802*/ 	.short	0x001e


	//----- nvinfo : EIATTR_EXIT_INSTR_OFFSETS
	.align		4
        /*0804*/ 	.byte	0x04, 0x1c
        /*0806*/ 	.short	(.L_49 - .L_48)


	//   ....[0]....
.L_48:
        /*0808*/ 	.word	0x000024c0


	//   ....[1]....
        /*080c*/ 	.word	0x000029b0


	//   ....[2]....
        /*0810*/ 	.word	0x00002a10


	//   ....[3]....
        /*0814*/ 	.word	0x00003970


	//   ....[4]....
        /*0818*/ 	.word	0x00004680


	//   ....[5]....
        /*081c*/ 	.word	0x000046c0


	//   ....[6]....
        /*0820*/ 	.word	0x00007210


	//----- nvinfo : EIATTR_MAX_THREADS
	.align		4
.L_49:
        /*0824*/ 	.byte	0x04, 0x05
        /*0826*/ 	.short	(.L_51 - .L_50)
.L_50:
        /*0828*/ 	.word	0x00000100
        /*082c*/ 	.word	0x00000001
        /*0830*/ 	.word	0x00000001


	//----- nvinfo : EIATTR_CRS_STACK_SIZE
	.align		4
.L_51:
        /*0834*/ 	.byte	0x04, 0x1e
        /*0836*/ 	.short	(.L_53 - .L_52)
.L_52:
        /*0838*/ 	.word	0x00000000


	//----- nvinfo : EIATTR_CBANK_PARAM_SIZE
	.align		4
.L_53:
        /*083c*/ 	.byte	0x03, 0x19
        /*083e*/ 	.short	0x0800


	//----- nvinfo : EIATTR_PARAM_CBANK
	.align		4
        /*0840*/ 	.byte	0x04, 0x0a
        /*0842*/ 	.short	(.L_55 - .L_54)
	.align		4
.L_54:
        /*0844*/ 	.word	index@(.nv.constant0._ZN7cutlass13device_kernelINS_4gemm6kernel13GemmUniversalIN4cute5tupleIJiiiiEEENS1_10collective13CollectiveMmaINS1_35MainloopSm100TmaUmmaWarpSpecializedILi4ELi2ELi4ENS5_IJNS4_1CILi1EEESB_SB_EEEEENS5_IJNSA_ILi64EEENSA_ILi128EEESF_EEEaNS5_IJlSB_lEEEaSH_NS4_8TiledMMAINS4_8MMA_AtomIJNS4_15SM100_MMA_S8_SSIaaiLi64ELi128ELNS4_4UMMA5MajorE0ELSM_0ELNSL_8SaturateE0EEEEEENS4_6LayoutISC_NS5_IJNSA_ILi0EEESR_SR_EEEEENS5_IJNS4_10UnderscoreESU_SU_EEEEENS4_13SM90_TMA_LOADENS4_14ComposedLayoutINS4_7SwizzleILi3ELi4ELi3EEENS4_18smem_ptr_flag_bitsILi8EEENSQ_INS5_IJNSA_ILi8EEESF_EEENS5_IJSF_SB_EEEEEEEvNS4_8identityESX_S17_vS18_EENS_8epilogue10collective18CollectiveEpilogueINS1A_23Sm100TmaWarpSpecializedILi2ELi2ELi32ELb0ELb0EEEJSG_NS5_IJNSQ_ISE_SB_EES1F_EEEaSH_aSH_NS1A_6fusion15FusionCallbacksIS1E_NS1H_17LinearCombinationIaiaiLNS_15FloatRoundStyleE2EEESG_S1G_JEEENS4_5SM1004TMEM4LOAD26SM100_TMEM_LOAD_16dp32b32xESX_NSY_INSZ_ILi2ELi4ELi3EEES12_NSQ_INS5_IJS13_SE_EEENS5_IJSE_SB_EEEEEEENS4_39AutoVectorizingCopyWithAssumedAlignmentILi128EEENS4_14SM90_TMA_STOREES1V_S1X_S1X_EEEvvEEEEvNT_6ParamsE)
        /*0848*/ 	.short	0x0380
        /*084a*/ 	.short	0x0800


	//----- nvinfo : EIATTR_SW_WAR
	.align		4
.L_55:
        /*084c*/ 	.byte	0x04, 0x36
        /*084e*/ 	.short	(.L_57 - .L_56)
.L_56:
        /*0850*/ 	.word	0x00000008
.L_57:


//--------------------- .nv.callgraph             --------------------------
	.section	.nv.callgraph,"",@"SHT_CUDA_CALLGRAPH"
	.align	4
	.sectionentsize	8
	.align		4
        /*0000*/ 	.word	0x00000000
	.align		4
        /*0004*/ 	.word	0xffffffff
	.align		4
        /*0008*/ 	.word	index@(_ZN7cutlass13device_kernelINS_4gemm6kernel13GemmUniversalIN4cute5tupleIJiiiiEEENS1_10collective13CollectiveMmaINS1_35MainloopSm100TmaUmmaWarpSpecializedILi4ELi2ELi4ENS5_IJNS4_1CILi1EEESB_SB_EEEEENS5_IJNSA_ILi64EEENSA_ILi128EEESF_EEEaNS5_IJlSB_lEEEaSH_NS4_8TiledMMAINS4_8MMA_AtomIJNS4_15SM100_MMA_S8_SSIaaiLi64ELi128ELNS4_4UMMA5MajorE0ELSM_0ELNSL_8SaturateE0EEEEEENS4_6LayoutISC_NS5_IJNSA_ILi0EEESR_SR_EEEEENS5_IJNS4_10UnderscoreESU_SU_EEEEENS4_13SM90_TMA_LOADENS4_14ComposedLayoutINS4_7SwizzleILi3ELi4ELi3EEENS4_18smem_ptr_flag_bitsILi8EEENSQ_INS5_IJNSA_ILi8EEESF_EEENS5_IJSF_SB_EEEEEEEvNS4_8identityESX_S17_vS18_EENS_8epilogue10collective18CollectiveEpilogueINS1A_23Sm100TmaWarpSpecializedILi2ELi2ELi32ELb0ELb0EEEJSG_NS5_IJNSQ_ISE_SB_EES1F_EEEaSH_aSH_NS1A_6fusion15FusionCallbacksIS1E_NS1H_17LinearCombinationIaiaiLNS_15FloatRoundStyleE2EEESG_S1G_JEEENS4_5SM1004TMEM4LOAD26SM100_TMEM_LOAD_16dp32b32xESX_NSY_INSZ_ILi2ELi4ELi3EEES12_NSQ_INS5_IJS13_SE_EEENS5_IJSE_SB_EEEEEEENS4_39AutoVectorizingCopyWithAssumedAlignmentILi128EEENS4_14SM90_TMA_STOREES1V_S1X_S1X_EEEvvEEEEvNT_6ParamsE)
	.align		4
        /*000c*/ 	.word	index@(__assertfail)
	.align		4
        /*0010*/ 	.word	0x00000000
	.align		4
        /*0014*/ 	.word	0xfffffffe
	.align		4
        /*0018*/ 	.word	0x00000000
	.align		4
        /*001c*/ 	.word	0xfffffffd
	.align		4
        /*0020*/ 	.word	0x00000000
	.align		4
        /*0024*/ 	.word	0xfffffffc


//--------------------- .nv.constant4             --------------------------
	.section	.nv.constant4,"a",@progbits
	.align	8
	.align		8
.nv.constant4:
        /*0000*/ 	.dword	__assertfail
	.align		8
        /*0008*/ 	.dword	__unnamed_1
	.align		8
        /*0010*/ 	.dword	__unnamed_2
	.align		8
        /*0018*/ 	.dword	_ZN40_INTERNAL_f806fe7d_4_k_cu_2386c5f0_302084cuda3std3__45__cpo5beginE
	.align		8
        /*0020*/ 	.dword	_ZN40_INTERNAL_f806fe7d_4_k_cu_2386c5f0_302084cuda3std3__45__cpo3endE
	.align		8
        /*0028*/ 	.dword	_ZN40_INTERNAL_f806fe7d_4_k_cu_2386c5f0_302084cuda3std3__45__cpo6cbeginE
	.align		8
        /*0030*/ 	.dword	_ZN40_INTERNAL_f806fe7d_4_k_cu_2386c5f0_302084cuda3std3__45__cpo4cendE
	.align		8
        /*0038*/ 	.dword	_ZN40_INTERNAL_f806fe7d_4_k_cu_2386c5f0_302084cuda3std3__442_GLOBAL__N__f806fe7d_4_k_cu_2386c5f0_302086ignoreE
	.align		8
        /*0040*/ 	.dword	_ZN40_INTERNAL_f806fe7d_4_k_cu_2386c5f0_302084cuda3std3__419piecewise_constructE
	.align		8
        /*0048*/ 	.dword	_ZN40_INTERNAL_f806fe7d_4_k_cu_2386c5f0_302084cuda3std3__48in_placeE
	.align		8
        /*0050*/ 	.dword	_ZN40_INTERNAL_f806fe7d_4_k_cu_2386c5f0_302084cuda3std6ranges3__45__cpo4swapE
	.align		8
        /*0058*/ 	.dword	_ZN40_INTERNAL_f806fe7d_4_k_cu_2386c5f0_302084cuda3std6ranges3__45__cpo9iter_moveE
	.align		8
        /*0060*/ 	.dword	_ZN40_INTERNAL_f806fe7d_4_k_cu_2386c5f0_302084cute7productE
	.align		8
        /*0068*/ 	.dword	_ZN40_INTERNAL_f806fe7d_4_k_cu_2386c5f0_302084cute1_E
	.align		8
        /*0070*/ 	.dword	$str$25
	.align		8
        /*0078*/ 	.dword	$str$26
	.align		8
        /*0080*/ 	.dword	$str$27
	.align		8
        /*0088*/ 	.dword	$str$28


//--------------------- .text._ZN7cutlass13device_kernelINS_4gemm6kernel13GemmUniversalIN4cute5tupleIJiiiiEEENS1_10collective13CollectiveMmaINS1_35MainloopSm100TmaUmmaWarpSpecializedILi4ELi2ELi4ENS5_IJNS4_1CILi1EEESB_SB_EEEEENS5_IJNSA_ILi64EEENSA_ILi128EEESF_EEEaNS5_IJlSB_lEEEaSH_NS4_8TiledMMAINS4_8MMA_AtomIJNS4_15SM100_MMA_S8_SSIaaiLi64ELi128ELNS4_4UMMA5MajorE0ELSM_0ELNSL_8SaturateE0EEEEEENS4_6LayoutISC_NS5_IJNSA_ILi0EEESR_SR_EEEEENS5_IJNS4_10UnderscoreESU_SU_EEEEENS4_13SM90_TMA_LOADENS4_14ComposedLayoutINS4_7SwizzleILi3ELi4ELi3EEENS4_18smem_ptr_flag_bitsILi8EEENSQ_INS5_IJNSA_ILi8EEESF_EEENS5_IJSF_SB_EEEEEEEvNS4_8identityESX_S17_vS18_EENS_8epilogue10collective18CollectiveEpilogueINS1A_23Sm100TmaWarpSpecializedILi2ELi2ELi32ELb0ELb0EEEJSG_NS5_IJNSQ_ISE_SB_EES1F_EEEaSH_aSH_NS1A_6fusion15FusionCallbacksIS1E_NS1H_17LinearCombinationIaiaiLNS_15FloatRoundStyleE2EEESG_S1G_JEEENS4_5SM1004TMEM4LOAD26SM100_TMEM_LOAD_16dp32b32xESX_NSY_INSZ_ILi2ELi4ELi3EEES12_NSQ_INS5_IJS13_SE_EEENS5_IJSE_SB_EEEEEEENS4_39AutoVectorizingCopyWithAssumedAlignmentILi128EEENS4_14SM90_TMA_STOREES1V_S1X_S1X_EEEvvEEEEvNT_6ParamsE --------------------------
	.section	.text._ZN7cutlass13device_kernelINS_4gemm6kernel13GemmUniversalIN4cute5tupleIJiiiiEEENS1_10collective13CollectiveMmaINS1_35MainloopSm100TmaUmmaWarpSpecializedILi4ELi2ELi4ENS5_IJNS4_1CILi1EEESB_SB_EEEEENS5_IJNSA_ILi64EEENSA_ILi128EEESF_EEEaNS5_IJlSB_lEEEaSH_NS4_8TiledMMAINS4_8MMA_AtomIJNS4_15SM100_MMA_S8_SSIaaiLi64ELi128ELNS4_4UMMA5MajorE0ELSM_0ELNSL_8SaturateE0EEEEEENS4_6LayoutISC_NS5_IJNSA_ILi0EEESR_SR_EEEEENS5_IJNS4_10UnderscoreESU_SU_EEEEENS4_13SM90_TMA_LOADENS4_14ComposedLayoutINS4_7SwizzleILi3ELi4ELi3EEENS4_18smem_ptr_flag_bitsILi8EEENSQ_INS5_IJNSA_ILi8EEESF_EEENS5_IJSF_SB_EEEEEEEvNS4_8identityESX_S17_vS18_EENS_8epilogue10collective18CollectiveEpilogueINS1A_23Sm100TmaWarpSpecializedILi2ELi2ELi32ELb0ELb0EEEJSG_NS5_IJNSQ_ISE_SB_EES1F_EEEaSH_aSH_NS1A_6fusion15FusionCallbacksIS1E_NS1H_17LinearCombinationIaiaiLNS_15FloatRoundStyleE2EEESG_S1G_JEEENS4_5SM1004TMEM4LOAD26SM100_TMEM_LOAD_16dp32b32xESX_NSY_INSZ_ILi2ELi4ELi3EEES12_NSQ_INS5_IJS13_SE_EEENS5_IJSE_SB_EEEEEEENS4_39AutoVectorizingCopyWithAssumedAlignmentILi128EEENS4_14SM90_TMA_STOREES1V_S1X_S1X_EEEvvEEEEvNT_6ParamsE,"ax",@progbits
	.align	128
.text._ZN7cutlass13device_kernelINS_4gemm6kernel13GemmUniversalIN4cute5tupleIJiiiiEEENS1_10collective13CollectiveMmaINS1_35MainloopSm100TmaUmmaWarpSpecializedILi4ELi2ELi4ENS5_IJNS4_1CILi1EEESB_SB_EEEEENS5_IJNSA_ILi64EEENSA_ILi128EEESF_EEEaNS5_IJlSB_lEEEaSH_NS4_8TiledMMAINS4_8MMA_AtomIJNS4_15SM100_MMA_S8_SSIaaiLi64ELi128ELNS4_4UMMA5MajorE0ELSM_0ELNSL_8SaturateE0EEEEEENS4_6LayoutISC_NS5_IJNSA_ILi0EEESR_SR_EEEEENS5_IJNS4_10UnderscoreESU_SU_EEEEENS4_13SM90_TMA_LOADENS4_14ComposedLayoutINS4_7SwizzleILi3ELi4ELi3EEENS4_18smem_ptr_flag_bitsILi8EEENSQ_INS5_IJNSA_ILi8EEESF_EEENS5_IJSF_SB_EEEEEEEvNS4_8identityESX_S17_vS18_EENS_8epilogue10collective18CollectiveEpilogueINS1A_23Sm100TmaWarpSpecializedILi2ELi2ELi32ELb0ELb0EEEJSG_NS5_IJNSQ_ISE_SB_EES1F_EEEaSH_aSH_NS1A_6fusion15FusionCallbacksIS1E_NS1H_17LinearCombinationIaiaiLNS_15FloatRoundStyleE2EEESG_S1G_JEEENS4_5SM1004TMEM4LOAD26SM100_TMEM_LOAD_16dp32b32xESX_NSY_INSZ_ILi2ELi4ELi3EEES12_NSQ_INS5_IJS13_SE_EEENS5_IJSE_SB_EEEEEEENS4_39AutoVectorizingCopyWithAssumedAlignmentILi128EEENS4_14SM90_TMA_STOREES1V_S1X_S1X_EEEvvEEEEvNT_6ParamsE:
        .type           _ZN7cutlass13device_kernelINS_4gemm6kernel13GemmUniversalIN4cute5tupleIJiiiiEEENS1_10collective13CollectiveMmaINS1_35MainloopSm100TmaUmmaWarpSpecializedILi4ELi2ELi4ENS5_IJNS4_1CILi1EEESB_SB_EEEEENS5_IJNSA_ILi64EEENSA_ILi128EEESF_EEEaNS5_IJlSB_lEEEaSH_NS4_8TiledMMAINS4_8MMA_AtomIJNS4_15SM100_MMA_S8_SSIaaiLi64ELi128ELNS4_4UMMA5MajorE0ELSM_0ELNSL_8SaturateE0EEEEEENS4_6LayoutISC_NS5_IJNSA_ILi0EEESR_SR_EEEEENS5_IJNS4_10UnderscoreESU_SU_EEEEENS4_13SM90_TMA_LOADENS4_14ComposedLayoutINS4_7SwizzleILi3ELi4ELi3EEENS4_18smem_ptr_flag_bitsILi8EEENSQ_INS5_IJNSA_ILi8EEESF_EEENS5_IJSF_SB_EEEEEEEvNS4_8identityESX_S17_vS18_EENS_8epilogue10collective18CollectiveEpilogueINS1A_23Sm100TmaWarpSpecializedILi2ELi2ELi32ELb0ELb0EEEJSG_NS5_IJNSQ_ISE_SB_EES1F_EEEaSH_aSH_NS1A_6fusion15FusionCallbacksIS1E_NS1H_17LinearCombinationIaiaiLNS_15FloatRoundStyleE2EEESG_S1G_JEEENS4_5SM1004TMEM4LOAD26SM100_TMEM_LOAD_16dp32b32xESX_NSY_INSZ_ILi2ELi4ELi3EEES12_NSQ_INS5_IJS13_SE_EEENS5_IJSE_SB_EEEEEEENS4_39AutoVectorizingCopyWithAssumedAlignmentILi128EEENS4_14SM90_TMA_STOREES1V_S1X_S1X_EEEvvEEEEvNT_6ParamsE,@function
        .size           _ZN7cutlass13device_kernelINS_4gemm6kernel13GemmUniversalIN4cute5tupleIJiiiiEEENS1_10collective13CollectiveMmaINS1_35MainloopSm100TmaUmmaWarpSpecializedILi4ELi2ELi4ENS5_IJNS4_1CILi1EEESB_SB_EEEEENS5_IJNSA_ILi64EEENSA_ILi128EEESF_EEEaNS5_IJlSB_lEEEaSH_NS4_8TiledMMAINS4_8MMA_AtomIJNS4_15SM100_MMA_S8_SSIaaiLi64ELi128ELNS4_4UMMA5MajorE0ELSM_0ELNSL_8SaturateE0EEEEEENS4_6LayoutISC_NS5_IJNSA_ILi0EEESR_SR_EEEEENS5_IJNS4_10UnderscoreESU_SU_EEEEENS4_13SM90_TMA_LOADENS4_14ComposedLayoutINS4_7SwizzleILi3ELi4ELi3EEENS4_18smem_ptr_flag_bitsILi8EEENSQ_INS5_IJNSA_ILi8EEESF_EEENS5_IJSF_SB_EEEEEEEvNS4_8identityESX_S17_vS18_EENS_8epilogue10collective18CollectiveEpilogueINS1A_23Sm100TmaWarpSpecializedILi2ELi2ELi32ELb0ELb0EEEJSG_NS5_IJNSQ_ISE_SB_EES1F_EEEaSH_aSH_NS1A_6fusion15FusionCallbacksIS1E_NS1H_17LinearCombinationIaiaiLNS_15FloatRoundStyleE2EEESG_S1G_JEEENS4_5SM1004TMEM4LOAD26SM100_TMEM_LOAD_16dp32b32xESX_NSY_INSZ_ILi2ELi4ELi3EEES12_NSQ_INS5_IJS13_SE_EEENS5_IJSE_SB_EEEEEEENS4_39AutoVectorizingCopyWithAssumedAlignmentILi128EEENS4_14SM90_TMA_STOREES1V_S1X_S1X_EEEvvEEEEvNT_6ParamsE,(.L_x_142 - _ZN7cutlass13device_kernelINS_4gemm6kernel13GemmUniversalIN4cute5tupleIJiiiiEEENS1_10collective13CollectiveMmaINS1_35MainloopSm100TmaUmmaWarpSpecializedILi4ELi2ELi4ENS5_IJNS4_1CILi1EEESB_SB_EEEEENS5_IJNSA_ILi64EEENSA_ILi128EEESF_EEEaNS5_IJlSB_lEEEaSH_NS4_8TiledMMAINS4_8MMA_AtomIJNS4_15SM100_MMA_S8_SSIaaiLi64ELi128ELNS4_4UMMA5MajorE0ELSM_0ELNSL_8SaturateE0EEEEEENS4_6LayoutISC_NS5_IJNSA_ILi0EEESR_SR_EEEEENS5_IJNS4_10UnderscoreESU_SU_EEEEENS4_13SM90_TMA_LOADENS4_14ComposedLayoutINS4_7SwizzleILi3ELi4ELi3EEENS4_18smem_ptr_flag_bitsILi8EEENSQ_INS5_IJNSA_ILi8EEESF_EEENS5_IJSF_SB_EEEEEEEvNS4_8identityESX_S17_vS18_EENS_8epilogue10collective18CollectiveEpilogueINS1A_23Sm100TmaWarpSpecializedILi2ELi2ELi32ELb0ELb0EEEJSG_NS5_IJNSQ_ISE_SB_EES1F_EEEaSH_aSH_NS1A_6fusion15FusionCallbacksIS1E_NS1H_17LinearCombinationIaiaiLNS_15FloatRoundStyleE2EEESG_S1G_JEEENS4_5SM1004TMEM4LOAD26SM100_TMEM_LOAD_16dp32b32xESX_NSY_INSZ_ILi2ELi4ELi3EEES12_NSQ_INS5_IJS13_SE_EEENS5_IJSE_SB_EEEEEEENS4_39AutoVectorizingCopyWithAssumedAlignmentILi128EEENS4_14SM90_TMA_STOREES1V_S1X_S1X_EEEvvEEEEvNT_6ParamsE)
        .other          _ZN7cutlass13device_kernelINS_4gemm6kernel13GemmUniversalIN4cute5tupleIJiiiiEEENS1_10collective13CollectiveMmaINS1_35MainloopSm100TmaUmmaWarpSpecializedILi4ELi2ELi4ENS5_IJNS4_1CILi1EEESB_SB_EEEEENS5_IJNSA_ILi64EEENSA_ILi128EEESF_EEEaNS5_IJlSB_lEEEaSH_NS4_8TiledMMAINS4_8MMA_AtomIJNS4_15SM100_MMA_S8_SSIaaiLi64ELi128ELNS4_4UMMA5MajorE0ELSM_0ELNSL_8SaturateE0EEEEEENS4_6LayoutISC_NS5_IJNSA_ILi0EEESR_SR_EEEEENS5_IJNS4_10UnderscoreESU_SU_EEEEENS4_13SM90_TMA_LOADENS4_14ComposedLayoutINS4_7SwizzleILi3ELi4ELi3EEENS4_18smem_ptr_flag_bitsILi8EEENSQ_INS5_IJNSA_ILi8EEESF_EEENS5_IJSF_SB_EEEEEEEvNS4_8identityESX_S17_vS18_EENS_8epilogue10collective18CollectiveEpilogueINS1A_23Sm100TmaWarpSpecializedILi2ELi2ELi32ELb0ELb0EEEJSG_NS5_IJNSQ_ISE_SB_EES1F_EEEaSH_aSH_NS1A_6fusion15FusionCallbacksIS1E_NS1H_17LinearCombinationIaiaiLNS_15FloatRoundStyleE2EEESG_S1G_JEEENS4_5SM1004TMEM4LOAD26SM100_TMEM_LOAD_16dp32b32xESX_NSY_INSZ_ILi2ELi4ELi3EEES12_NSQ_INS5_IJS13_SE_EEENS5_IJSE_SB_EEEEEEENS4_39AutoVectorizingCopyWithAssumedAlignmentILi128EEENS4_14SM90_TMA_STOREES1V_S1X_S1X_EEEvvEEEEvNT_6ParamsE,@"STO_CUDA_ENTRY STV_DEFAULT"
_ZN7cutlass13device_kernelINS_4gemm6kernel13GemmUniversalIN4cute5tupleIJiiiiEEENS1_10collective13CollectiveMmaINS1_35MainloopSm100TmaUmmaWarpSpecializedILi4ELi2ELi4ENS5_IJNS4_1CILi1EEESB_SB_EEEEENS5_IJNSA_ILi64EEENSA_ILi128EEESF_EEEaNS5_IJlSB_lEEEaSH_NS4_8TiledMMAINS4_8MMA_AtomIJNS4_15SM100_MMA_S8_SSIaaiLi64ELi128ELNS4_4UMMA5MajorE0ELSM_0ELNSL_8SaturateE0EEEEEENS4_6LayoutISC_NS5_IJNSA_ILi0EEESR_SR_EEEEENS5_IJNS4_10UnderscoreESU_SU_EEEEENS4_13SM90_TMA_LOADENS4_14ComposedLayoutINS4_7SwizzleILi3ELi4ELi3EEENS4_18smem_ptr_flag_bitsILi8EEENSQ_INS5_IJNSA_ILi8EEESF_EEENS5_IJSF_SB_EEEEEEEvNS4_8identityESX_S17_vS18_EENS_8epilogue10collective18CollectiveEpilogueINS1A_23Sm100TmaWarpSpecializedILi2ELi2ELi32ELb0ELb0EEEJSG_NS5_IJNSQ_ISE_SB_EES1F_EEEaSH_aSH_NS1A_6fusion15FusionCallbacksIS1E_NS1H_17LinearCombinationIaiaiLNS_15FloatRoundStyleE2EEESG_S1G_JEEENS4_5SM1004TMEM4LOAD26SM100_TMEM_LOAD_16dp32b32xESX_NSY_INSZ_ILi2ELi4ELi3EEES12_NSQ_INS5_IJS13_SE_EEENS5_IJSE_SB_EEEEEEENS4_39AutoVectorizingCopyWithAssumedAlignmentILi128EEENS4_14SM90_TMA_STOREES1V_S1X_S1X_EEEvvEEEEvNT_6ParamsE:
[----:B------:R-:W1:Y:S01]  /*0000*/  LDC R1, c[0x0][0x37c] ;  /* 0x0000df00ff017b82 */ /* 0x000e620000000800 */
[----:B------:R-:W2:Y:S01]  /*0010*/  S2R R103, SR_TID.X ;  /* 0x0000000000677919 */ /* 0x000ea20000002100 */
[----:B------:R-:W3:Y:S01]  /*0020*/  LDCU.64 UR4, c[0x0][0x890] ;  /* 0x00011200ff0477ac */ /* 0x000ee20008000a00 */
[----:B------:R-:W-:Y:S02]  /*0030*/  PRMT R91, RZ, 0x7610, R91 ;  /* 0x00007610ff5b7816 */ /* 0x000fe4000000005b */
[----:B------:R-:W-:Y:S01]  /*0040*/  ELECT P5, URZ, PT ;  /* 0x0000000000ff782f */ /* 0x000fe200038a0000 */
[----:B------:R-:W4:Y:S01]  /*0050*/  LDCU.64 UR46, c[0x0][0x358] ;  /* 0x00006b00ff2e77ac */ /* 0x000f220008000a00 */
[----:B---3--:R-:W-:-:S04]  /*0060*/  UISETP.NE.U32.AND UP0, UPT, UR4, URZ, UPT ;  /* 0x000000ff0400728c */ /* 0x008fc8000bf05070 */
[----:B------:R-:W-:Y:S01]  /*0070*/  UISETP.NE.AND.EX UP0, UPT, UR5, URZ, UPT, UP0 ;  /* 0x000000ff0500728c */ /* 0x000fe2000bf05300 */
[----:B--2---:R-:W-:-:S05]  /*0080*/  SHF.R.U32.HI R96, RZ, 0x5, R103 ;  /* 0x00000005ff607819 */ /* 0x004fca0000011667 */
[----:B------:R-:W2:Y:S02]  /*0090*/  SHFL.IDX PT, R0, R96, RZ, 0x1f ;  /* 0x00001fff60007589 */ /* 0x000ea400000e0000 */
[----:B--2---:R-:W-:Y:S01]  /*00a0*/  R2UR UR8, R0 ;  /* 0x00000000000872ca */ /* 0x004fe200000e0000 */
[----:B-1--4-:R-:W-:-:S14]  /*00b0*/  BRA.U UP0, `(.L_x_0) ;  /* 0x00000001002c7547 */ /* 0x012fdc000b800000 */
[----:B------:R-:W1:Y:S02]  /*00c0*/  LDCU.64 UR6, c[0x0][0x888] ;  /* 0x00011100ff0677ac */ /* 0x000e640008000a00 */
[----:B-1----:R-:W-:-:S04]  /*00d0*/  UISETP.NE.U32.AND UP0, UPT, UR6, URZ, UPT ;  /* 0x000000ff0600728c */ /* 0x002fc8000bf05070 */
[----:B------:R-:W-:-:S09]  /*00e0*/  UISETP.NE.AND.EX UP0, UPT, UR7, URZ, UPT, UP0 ;  /* 0x000000ff0700728c */ /* 0x000fd2000bf05300 */
[----:B------:R-:W-:Y:S05]  /*00f0*/  BRA.U !UP0, `(.L_x_1) ;  /* 0x0000000108107547 */ /* 0x000fea000b800000 */
[----:B------:R-:W1:Y:S02]  /*0100*/  LDC.64 R50, c[0x0][0x888] ;  /* 0x00022200ff327b82 */ /* 0x000e640000000a00 */
[----:B-1----:R1:W5:Y:S01]  /*0110*/  LDG.E R50, desc[UR46][R50.64] ;  /* 0x0000002e32327981 */ /* 0x002362000c1e1900 */
[----:B------:R-:W-:Y:S01]  /*0120*/  HFMA2 R91, -RZ, RZ, 0, 5.9604644775390625e-08 ;  /* 0x00000001ff5b7431 */ /* 0x000fe200000001ff */
[----:B------:R-:W-:Y:S05]  /*0130*/  BRA `(.L_x_0) ;  /* 0x00000000000c7947 */ /* 0x000fea0003800000 */
.L_x_1:
[----:B------:R-:W1:Y:S01]  /*0140*/  LDCU UR6, c[0x0][0x880] ;  /* 0x00011000ff0677ac */ /* 0x000e620008000800 */
[----:B------:R-:W-:Y:S01]  /*0150*/  HFMA2 R91, -RZ, RZ, 0, 5.9604644775390625e-08 ;  /* 0x00000001ff5b7431 */ /* 0x000fe200000001ff */
[----:B-1----:R-:W-:-:S07]  /*0160*/  MOV R50, UR6 ;  /* 0x0000000600327c02 */ /* 0x002fce0008000f00 */
.L_x_0:
[----:B------:R-:W2:Y:S02]  /*0170*/  LDCU.64 UR6, c[0x0][0x8b0] ;  /* 0x00011600ff0677ac */ /* 0x000ea40008000a00 */
[----:B--2---:R-:W-:-:S04]  /*0180*/  UISETP.NE.U32.AND UP0, UPT, UR6, URZ, UPT ;  /* 0x000000ff0600728c */ /* 0x004fc8000bf05070 */
[----:B------:R-:W-:-:S09]  /*0190*/  UISETP.NE.AND.EX UP0, UPT, UR7, URZ, UPT, UP0 ;  /* 0x000000ff0700728c */ /* 0x000fd2000bf05300 */
[----:B------:R-:W-:Y:S05]  /*01a0*/  BRA.U UP0, `(.L_x_2) ;  /* 0x0000000100247547 */ /* 0x000fea000b800000 */
[----:B------:R-:W2:Y:S02]  /*01b0*/  LDCU.64 UR6, c[0x0][0x8a8] ;  /* 0x00011500ff0677ac */ /* 0x000ea40008000a00 */
[----:B--2---:R-:W-:-:S04]  /*01c0*/  UISETP.NE.U32.AND UP0, UPT, UR6, URZ, UPT ;  /* 0x000000ff0600728c */ /* 0x004fc8000bf05070 */
[----:B------:R-:W-:-:S09]  /*01d0*/  UISETP.NE.AND.EX UP0, UPT, UR7, URZ, UPT, UP0 ;  /* 0x000000ff0700728c */ /* 0x000fd2000bf05300 */
[----:B------:R-:W-:Y:S05]  /*01e0*/  BRA.U !UP0, `(.L_x_3) ;  /* 0x00000001080c7547 */ /* 0x000fea000b800000 */
[----:B------:R-:W2:Y:S02]  /*01f0*/  LDC.64 R2, c[0x0][0x8a8] ;  /* 0x00022a00ff027b82 */ /* 0x000ea40000000a00 */
[----:B--2---:R2:W5:Y:S01]  /*0200*/  LDG.E R47, desc[UR46][R2.64] ;  /* 0x0000002e022f7981 */ /* 0x004562000c1e1900 */
[----:B------:R-:W-:Y:S05]  /*0210*/  BRA `(.L_x_2) ;  /* 0x0000000000087947 */ /* 0x000fea0003800000 */
.L_x_3:
[----:B------:R-:W2:Y:S02]  /*0220*/  LDCU UR6, c[0x0][0x8a0] ;  /* 0x00011400ff0677ac */ /* 0x000ea40008000800 */
[----:B--2---:R-:W-:Y:S02]  /*0230*/  MOV R47, UR6 ;  /* 0x00000006002f7c02 */ /* 0x004fe40008000f00 */
.L_x_2:
[----:B------:R-:W-:Y:S01]  /*0240*/  IMAD.U32 R0, RZ, RZ, UR8 ;  /* 0x00000008ff007e24 */ /* 0x000fe2000f8e00ff */
[----:B------:R-:W-:Y:S04]  /*0250*/  BSSY.RECONVERGENT B0, `(.L_x_4) ;  /* 0x000000c000007945 */ /* 0x000fe80003800200 */
[C---:B------:R-:W-:Y:S02]  /*0260*/  ISETP.NE.OR P1, PT, R0.reuse, 0x1, !P5 ;  /* 0x000000010000780c */ /* 0x040fe40006f25670 */
[----:B------:R-:W-:-:S11]  /*0270*/  ISETP.NE.OR P0, PT, R0, 0x3, !P5 ;  /* 0x000000030000780c */ /* 0x000fd60006f05670 */
[----:B------:R-:W-:Y:S05]  /*0280*/  @P1 BRA `(.L_x_5) ;  /* 0x0000000000201947 */ /* 0x000fea0003800000 */
[----:B------:R-:W3:Y:S02]  /*0290*/  LDCU.64 UR6, c[0x0][0x348] ;  /* 0x00006900ff0677ac */ /* 0x000ee40008000a00 */
[----:B---3--:R-:W-:Y:S02]  /*02a0*/  UIADD3 UR10, UP1, UPT, UR6, 0x80, URZ ;  /* 0x00000080060a7890 */ /* 0x008fe4000ff3e0ff */
[----:B------:R-:W-:Y:S02]  /*02b0*/  UIADD3 UR6, UP0, UPT, UR6, 0x180, URZ ;  /* 0x0000018006067890 */ /* 0x000fe4000ff1e0ff */
[----:B------:R-:W-:Y:S02]  /*02c0*/  UIADD3.X UR11, UPT, UPT, URZ, UR7, URZ, UP1, !UPT ;  /* 0x00000007ff0b7290 */ /* 0x000fe40008ffe4ff */
[----:B------:R-:W-:-:S07]  /*02d0*/  UIADD3.X UR7, UPT, UPT, URZ, UR7, URZ, UP0, !UPT ;  /* 0x00000007ff077290 */ /* 0x000fce00087fe4ff */
[----:B------:R3:W-:Y:S02]  /*02e0*/  UTMACCTL.PF [UR10] ;  /* 0x000000000a0079b9 */ /* 0x0007e40008040000 */
[----:B------:R3:W-:Y:S02]  /*02f0*/  UTMACCTL.PF [UR6] ;  /* 0x00000000060079b9 */ /* 0x0007e40008040000 */
[----:B---3--:R-:W-:Y:S01]  /*0300*/  NOP ;  /* 0x0000000000007918 */ /* 0x008fe20000000000 */
.L_x_5:
[----:B------:R-:W-:Y:S05]  /*0310*/  BSYNC.RECONVERGENT B0 ;  /* 0x0000000000007941 */ /* 0x000fea0003800200 */
.L_x_4:
[----:B------:R-:W-:Y:S04]  /*0320*/  BSSY.RECONVERGENT B0, `(.L_x_6) ;  /* 0x000000a000007945 */ /* 0x000fe80003800200 */
        /* <DEDUP_REMOVED lines=9> */
.L_x_7:
[----:B------:R-:W-:Y:S05]  /*03c0*/  BSYNC.RECONVERGENT B0 ;  /* 0x0000000000007941 */ /* 0x000fea0003800200 */
.L_x_6:
[----:B------:R-:W3:Y:S01]  /*03d0*/  LDCU.64 UR6, c[0x0][0x888] ;  /* 0x00011100ff0677ac */ /* 0x000ee20008000a00 */
[----:B------:R-:W-:Y:S02]  /*03e0*/  UISETP.EQ.U32.AND UP1, UPT, UR4, URZ, UPT ;  /* 0x000000ff0400728c */ /* 0x000fe4000bf22070 */
[----:B------:R-:W-:Y:S02]  /*03f0*/  UPLOP3.LUT UP2, UPT, UPT, UPT, UPT, 0x80, 0x8 ;  /* 0x000000000008789c */ /* 0x000fe40003f4f070 */
[----:B---3--:R-:W-:-:S04]  /*0400*/  UISETP.NE.U32.AND UP0, UPT, UR6, URZ, UPT ;  /* 0x000000ff0600728c */ /* 0x008fc8000bf05070 */
[----:B------:R-:W-:-:S04]  /*0410*/  UISETP.NE.AND.EX UP0, UPT, UR7, URZ, UPT, UP0 ;  /* 0x000000ff0700728c */ /* 0x000fc8000bf05300 */
[----:B------:R-:W-:-:S04]  /*0420*/  UISETP.EQ.OR.EX UP3, UPT, UR5, URZ, !UP0, UP1 ;  /* 0x000000ff0500728c */ /* 0x000fc8000c762710 */
[----:B------:R-:W-:-:S05]  /*0430*/  UP2UR UR50, UPR, URZ, 0x8 ;  /* 0x00000008ff327883 */ /* 0x000fca0008000000 */
[----:B------:R-:W-:Y:S07]  /*0440*/  BRA.U !UP3, `(.L_x_8) ;  /* 0x000000010b207547 */ /* 0x000fee000b800000 */
[----:B-----5:R-:W-:Y:S01]  /*0450*/  R2UR UR6, R50 ;  /* 0x00000000320672ca */ /* 0x020fe200000e0000 */
[----:B------:R-:W-:Y:S02]  /*0460*/  UISETP.NE.U32.AND UP2, UPT, UR4, URZ, UPT ;  /* 0x000000ff0400728c */ /* 0x000fe4000bf45070 */
[----:B------:R-:W-:Y:S02]  /*0470*/  USEL UR4, URZ, 0xffffffff, UP0 ;  /* 0xffffffffff047887 */ /* 0x000fe40008000000 */
[----:B------:R-:W-:-:S08]  /*0480*/  UISETP.NE.AND.EX UP2, UPT, UR5, URZ, UPT, UP2 ;  /* 0x000000ff0500728c */ /* 0x000fd0000bf45320 */
[----:B------:R-:W-:-:S04]  /*0490*/  UISETP.NE.AND UP1, UPT, UR6, URZ, UPT ;  /* 0x000000ff0600728c */ /* 0x000fc8000bf25270 */
[----:B------:R-:W-:-:S04]  /*04a0*/  @!UP2 USEL UR4, URZ, 0xffffffff, UP1 ;  /* 0xffffffffff04a887 */ /* 0x000fc80008800000 */
[----:B------:R-:W-:-:S04]  /*04b0*/  ULOP3.LUT UR4, UR4, 0x1, URZ, 0xc0, !UPT ;  /* 0x0000000104047892 */ /* 0x000fc8000f8ec0ff */
[----:B------:R-:W-:-:S11]  /*04c0*/  UISETP.NE.U32.AND UP2, UPT, UR4, 0x1, UPT ;  /* 0x000000010400788c */ /* 0x000fd6000bf45070 */
.L_x_8:
[----:B--2---:R-:W2:Y:S01]  /*04d0*/  SHFL.IDX PT, R2, R96, RZ, 0x1f ;  /* 0x00001fff60027589 */ /* 0x004ea200000e0000 */
[----:B------:R-:W-:-:S04]  /*04e0*/  UISETP.NE.AND UP1, UPT, UR8, 0x2, UPT ;  /* 0x000000020800788c */ /* 0x000fc8000bf25270 */
[----:B------:R-:W-:Y:S01]  /*04f0*/  USEL UR6, URZ, 0x1, UP1 ;  /* 0x00000001ff067887 */ /* 0x000fe20008800000 */
[----:B--2---:R-:W-:-:S13]  /*0500*/  ISETP.NE.AND P0, PT, R2, RZ, PT ;  /* 0x000000ff0200720c */ /* 0x004fda0003f05270 */
[----:B------:R-:W-:Y:S05]  /*0510*/  @P0 BRA `(.L_x_9) ;  /* 0x0000000000480947 */ /* 0x000fea0003800000 */
[----:B------:R-:W2:Y:S01]  /*0520*/  S2UR UR5, SR_CgaCtaId ;  /* 0x00000000000579c3 */ /* 0x000ea20000008800 */
[----:B------:R-:W-:Y:S01]  /*0530*/  UMOV UR7, 0x400 ;  /* 0x0000040000077882 */ /* 0x000fe20000000000 */
[----:B------:R-:W-:Y:S01]  /*0540*/  UMOV UR4, 0x1 ;  /* 0x0000000100047882 */ /* 0x000fe20000000000 */
[----:B------:R-:W-:Y:S01]  /*0550*/  ELECT P0, URZ, PT ;  /* 0x0000000000ff782f */ /* 0x000fe20003800000 */
[----:B------:R-:W-:-:S04]  /*0560*/  UIADD3 UR10, UPT, UPT, -UR4, 0x100000, URZ ;  /* 0x00100000040a7890 */ /* 0x000fc8000fffe1ff */
[----:B------:R-:W-:Y:S02]  /*0570*/  USHF.L.U32 UR11, UR10, 0xb, URZ ;  /* 0x0000000b0a0b7899 */ /* 0x000fe400080006ff */
[----:B------:R-:W-:Y:S02]  /*0580*/  USHF.L.U32 UR10, UR10, 0x1, URZ ;  /* 0x000000010a0a7899 */ /* 0x000fe400080006ff */
[----:B--2---:R-:W-:Y:S01]  /*0590*/  ULEA UR5, UR5, UR7, 0x18 ;  /* 0x0000000705057291 */ /* 0x004fe2000f8ec0ff */
[----:B------:R-:W2:Y:S11]  /*05a0*/  FENCE.VIEW.ASYNC.S ;  /* 0x00000000000073c6 */ /* 0x000eb60000000000 */
[----:B--2---:R2:W3:Y:S01]  /*05b0*/  SYNCS.EXCH.64 URZ, [UR5], UR10 ;  /* 0x0000000a05ff75b2 */ /* 0x0044e20008000100 */
[----:B------:R2:W4:Y:S01]  /*05c0*/  SYNCS.EXCH.64 URZ, [UR5+0x20], UR10 ;  /* 0x0000200a05ff75b2 */ /* 0x0005220008000100 */
[----:B------:R2:W1:Y:S01]  /*05d0*/  SYNCS.EXCH.64 URZ, [UR5+0x8], UR10 ;  /* 0x0000080a05ff75b2 */ /* 0x0004620008000100 */
[----:B------:R2:W1:Y:S01]  /*05e0*/  SYNCS.EXCH.64 URZ, [UR5+0x28], UR10 ;  /* 0x0000280a05ff75b2 */ /* 0x0004620008000100 */
[----:B------:R2:W1:Y:S01]  /*05f0*/  SYNCS.EXCH.64 URZ, [UR5+0x10], UR10 ;  /* 0x0000100a05ff75b2 */ /* 0x0004620008000100 */
[----:B------:R2:W1:Y:S01]  /*0600*/  SYNCS.EXCH.64 URZ, [UR5+0x30], UR10 ;  /* 0x0000300a05ff75b2 */ /* 0x0004620008000100 */
[----:B------:R2:W1:Y:S01]  /*0610*/  SYNCS.EXCH.64 URZ, [UR5+0x18], UR10 ;  /* 0x0000180a05ff75b2 */ /* 0x0004620008000100 */
[----:B------:R2:W1:Y:S01]  /*0620*/  SYNCS.EXCH.64 URZ, [UR5+0x38], UR10 ;  /* 0x0000380a05ff75b2 */ /* 0x0004620008000100 */
[----:B------:R-:W-:Y:S01]  /*0630*/  NOP ;  /* 0x0000000000007918 */ /* 0x000fe20000000000 */
.L_x_9:
[----:B------:R-:W2:Y:S01]  /*0640*/  SHFL.IDX PT, R2, R96, RZ, 0x1f ;  /* 0x00001fff60027589 */ /* 0x000ea200000e0000 */
[----:B------:R-:W-:Y:S01]  /*0650*/  NOP ;  /* 0x0000000000007918 */ /* 0x000fe20000000000 */
[----:B--2---:R-:W-:-:S13]  /*0660*/  ISETP.NE.AND P0, PT, R2, 0x1, PT ;  /* 0x000000010200780c */ /* 0x004fda0003f05270 */
[----:B------:R-:W-:Y:S05]  /*0670*/  @P0 BRA `(.L_x_10) ;  /* 0x0000000000480947 */ /* 0x000fea0003800000 */
[----:B------:R-:W2:Y:S01]  /*0680*/  S2UR UR7, SR_CgaCtaId ;  /* 0x00000000000779c3 */ /* 0x000ea20000008800 */
[----:B------:R-:W-:Y:S01]  /*0690*/  UMOV UR9, 0x400 ;  /* 0x0000040000097882 */ /* 0x000fe20000000000 */
[----:B------:R-:W-:Y:S01]  /*06a0*/  UMOV UR5, 0x20 ;  /* 0x0000002000057882 */ /* 0x000fe20000000000 */
[----:B------:R-:W-:Y:S01]  /*06b0*/  UMOV UR4, 0x80 ;  /* 0x0000008000047882 */ /* 0x000fe20000000000 */
[----:B------:R-:W-:-:S04]  /*06c0*/  UIADD3 UR10, UPT, UPT, -UR5, 0x100000, URZ ;  /* 0x00100000050a7890 */ /* 0x000fc8000fffe1ff */
[----:B------:R-:W-:Y:S02]  /*06d0*/  USHF.L.U32 UR11, UR10, 0xb, URZ ;  /* 0x0000000b0a0b7899 */ /* 0x000fe400080006ff */
[----:B------:R-:W-:Y:S02]  /*06e0*/  USHF.L.U32 UR10, UR10, 0x1, URZ ;  /* 0x000000010a0a7899 */ /* 0x000fe400080006ff */
[----:B------:R-:W-:-:S04]  /*06f0*/  UIADD3 UR4, UPT, UPT, -UR4, 0x100000, URZ ;  /* 0x0010000004047890 */ /* 0x000fc8000fffe1ff */
[----:B------:R-:W-:Y:S02]  /*0700*/  USHF.L.U32 UR5, UR4, 0xb, URZ ;  /* 0x0000000b04057899 */ /* 0x000fe400080006ff */
[----:B------:R-:W-:Y:S01]  /*0710*/  USHF.L.U32 UR4, UR4, 0x1, URZ ;  /* 0x0000000104047899 */ /* 0x000fe200080006ff */
[----:B------:R-:W-:Y:S01]  /*0720*/  ELECT P0, URZ, PT ;  /* 0x0000000000ff782f */ /* 0x000fe20003800000 */
[----:B--2---:R-:W-:Y:S01]  /*0730*/  ULEA UR7, UR7, UR9, 0x18 ;  /* 0x0000000907077291 */ /* 0x004fe2000f8ec0ff */
[----:B------:R-:W2:Y:S11]  /*0740*/  FENCE.VIEW.ASYNC.S ;  /* 0x00000000000073c6 */ /* 0x000eb60000000000 */
[----:B--2---:R2:W1:Y:S01]  /*0750*/  SYNCS.EXCH.64 URZ, [UR7+0x40], UR10 ;  /* 0x0000400a07ff75b2 */ /* 0x0044620008000100 */
[----:B------:R2:W1:Y:S01]  /*0760*/  SYNCS.EXCH.64 URZ, [UR7+0x50], UR4 ;  /* 0x0000500407ff75b2 */ /* 0x0004620008000100 */
[----:B------:R2:W1:Y:S01]  /*0770*/  SYNCS.EXCH.64 URZ, [UR7+0x48], UR10 ;  /* 0x0000480a07ff75b2 */ /* 0x0004620008000100 */
[----:B------:R2:W1:Y:S01]  /*0780*/  SYNCS.EXCH.64 URZ, [UR7+0x58], UR4 ;  /* 0x0000580407ff75b2 */ /* 0x0004620008000100 */
[----:B------:R-:W-:Y:S01]  /*0790*/  NOP ;  /* 0x0000000000007918 */ /* 0x000fe20000000000 */
.L_x_10:
[----:B------:R-:W3:Y:S01]  /*07a0*/  SHFL.IDX PT, R2, R96, RZ, 0x1f ;  /* 0x00001fff60027589 */ /* 0x000ee200000e0000 */
[----:B------:R-:W-:Y:S01]  /*07b0*/  NOP ;  /* 0x0000000000007918 */ /* 0x000fe20000000000 */
[----:B---3--:R-:W-:-:S13]  /*07c0*/  ISETP.NE.AND P0, PT, R2, 0x3, PT ;  /* 0x000000030200780c */ /* 0x008fda0003f05270 */
[----:B------:R-:W-:Y:S05]  /*07d0*/  @P0 BRA `(.L_x_11) ;  /* 0x0000000000300947 */ /* 0x000fea0003800000 */
[----:B--2---:R-:W2:Y:S01]  /*07e0*/  S2UR UR5, SR_CgaCtaId ;  /* 0x00000000000579c3 */ /* 0x004ea20000008800 */
        /* <DEDUP_REMOVED lines=8> */
[----:B--2---:R3:W2:Y:S01]  /*0870*/  SYNCS.EXCH.64 URZ, [UR5+0x60], UR10 ;  /* 0x0000600a05ff75b2 */ /* 0x0046a20008000100 */
[----:B------:R3:W1:Y:S02]  /*0880*/  SYNCS.EXCH.64 URZ, [UR5+0x68], UR10 ;  /* 0x0000680a05ff75b2 */ /* 0x0006640008000100 */
[----:B---3--:R-:W-:Y:S01]  /*0890*/  NOP ;  /* 0x0000000000007918 */ /* 0x008fe20000000000 */
.L_x_11:
[----:B------:R-:W3:Y:S01]  /*08a0*/  SHFL.IDX PT, R2, R96, RZ, 0x1f ;  /* 0x00001fff60027589 */ /* 0x000ee200000e0000 */
[----:B------:R-:W-:Y:S01]  /*08b0*/  NOP ;  /* 0x0000000000007918 */ /* 0x000fe20000000000 */
[----:B---3--:R-:W-:-:S13]  /*08c0*/  ISETP.NE.AND P0, PT, R2, 0x4, PT ;  /* 0x000000040200780c */ /* 0x008fda0003f05270 */
[----:B------:R-:W-:Y:S05]  /*08d0*/  @P0 BRA `(.L_x_12) ;  /* 0x00000000004c0947 */ /* 0x000fea0003800000 */
[----:B--2---:R-:W2:Y:S01]  /*08e0*/  S2UR UR5, SR_CgaCtaId ;  /* 0x00000000000579c3 */ /* 0x004ea20000008800 */
[----:B------:R-:W-:Y:S01]  /*08f0*/  UMOV UR9, 0x100 ;  /* 0x0000010000097882 */ /* 0x000fe20000000000 */
[----:B------:R-:W-:Y:S01]  /*0900*/  UMOV UR7, 0x400 ;  /* 0x0000040000077882 */ /* 0x000fe20000000000 */
[----:B------:R-:W-:Y:S01]  /*0910*/  USEL UR9, UR9, 0xe0, UP2 ;  /* 0x000000e009097887 */ /* 0x000fe20009000000 */
[----:B------:R-:W-:Y:S01]  /*0920*/  UMOV UR4, 0x1 ;  /* 0x0000000100047882 */ /* 0x000fe20000000000 */
[----:B------:R-:W-:Y:S01]  /*0930*/  ELECT P0, URZ, PT ;  /* 0x0000000000ff782f */ /* 0x000fe20003800000 */
[----:B------:R-:W-:-:S04]  /*0940*/  UIADD3 UR10, UPT, UPT, -UR4, 0x100000, URZ ;  /* 0x00100000040a7890 */ /* 0x000fc8000fffe1ff */
[----:B------:R-:W-:Y:S02]  /*0950*/  USHF.L.U32 UR11, UR10, 0xb, URZ ;  /* 0x0000000b0a0b7899 */ /* 0x000fe400080006ff */
[----:B------:R-:W-:Y:S02]  /*0960*/  USHF.L.U32 UR10, UR10, 0x1, URZ ;  /* 0x000000010a0a7899 */ /* 0x000fe400080006ff */
[----:B------:R-:W-:-:S04]  /*0970*/  UIADD3 UR12, UPT, UPT, -UR9, 0x100000, URZ ;  /* 0x00100000090c7890 */ /* 0x000fc8000fffe1ff */
[----:B------:R-:W-:Y:S02]  /*0980*/  USHF.L.U32 UR13, UR12, 0xb, URZ ;  /* 0x0000000b0c0d7899 */ /* 0x000fe400080006ff */
[----:B------:R-:W-:Y:S02]  /*0990*/  USHF.L.U32 UR12, UR12, 0x1, URZ ;  /* 0x000000010c0c7899 */ /* 0x000fe400080006ff */
[----:B--2---:R-:W-:Y:S01]  /*09a0*/  ULEA UR5, UR5, UR7, 0x18 ;  /* 0x0000000705057291 */ /* 0x004fe2000f8ec0ff */
[----:B------:R-:W2:Y:S11]  /*09b0*/  FENCE.VIEW.ASYNC.S ;  /* 0x00000000000073c6 */ /* 0x000eb60000000000 */
[----:B--2---:R3:W2:Y:S01]  /*09c0*/  SYNCS.EXCH.64 URZ, [UR5+0x70], UR10 ;  /* 0x0000700a05ff75b2 */ /* 0x0046a20008000100 */
[----:B------:R3:W1:Y:S01]  /*09d0*/  SYNCS.EXCH.64 URZ, [UR5+0x80], UR12 ;  /* 0x0000800c05ff75b2 */ /* 0x0006620008000100 */
[----:B------:R3:W1:Y:S01]  /*09e0*/  SYNCS.EXCH.64 URZ, [UR5+0x78], UR10 ;  /* 0x0000780a05ff75b2 */ /* 0x0006620008000100 */
[----:B------:R3:W1:Y:S02]  /*09f0*/  SYNCS.EXCH.64 URZ, [UR5+0x88], UR12 ;  /* 0x0000880c05ff75b2 */ /* 0x0006640008000100 */
[----:B---3--:R-:W-:Y:S01]  /*0a00*/  NOP ;  /* 0x0000000000007918 */ /* 0x008fe20000000000 */
.L_x_12:
[----:B------:R-:W3:Y:S01]  /*0a10*/  SHFL.IDX PT, R2, R96, RZ, 0x1f ;  /* 0x00001fff60027589 */ /* 0x000ee200000e0000 */
[----:B------:R-:W-:Y:S01]  /*0a20*/  NOP ;  /* 0x0000000000007918 */ /* 0x000fe20000000000 */
[----:B---3--:R-:W-:-:S13]  /*0a30*/  ISETP.NE.AND P0, PT, R2, 0x5, PT ;  /* 0x000000050200780c */ /* 0x008fda0003f05270 */
[----:B------:R-:W-:Y:S05]  /*0a40*/  @P0 BRA `(.L_x_13) ;  /* 0x0000000000580947 */ /* 0x000fea0003800000 */
[----:B--2---:R-:W2:Y:S01]  /*0a50*/  S2UR UR7, SR_CgaCtaId ;  /* 0x00000000000779c3 */ /* 0x004ea20000008800 */
        /* <DEDUP_REMOVED lines=12> */
[----:B--2---:R3:W2:Y:S01]  /*0b20*/  SYNCS.EXCH.64 URZ, [UR7+0x90], UR10 ;  /* 0x0000900a07ff75b2 */ /* 0x0046a20008000100 */
[----:B------:R3:W1:Y:S01]  /*0b30*/  SYNCS.EXCH.64 URZ, [UR7+0xb0], UR4 ;  /* 0x0000b00407ff75b2 */ /* 0x0006620008000100 */
[----:B------:R3:W1:Y:S01]  /*0b40*/  SYNCS.EXCH.64 URZ, [UR7+0x98], UR10 ;  /* 0x0000980a07ff75b2 */ /* 0x0006620008000100 */
[----:B------:R3:W1:Y:S01]  /*0b50*/  SYNCS.EXCH.64 URZ, [UR7+0xb8], UR4 ;  /* 0x0000b80407ff75b2 */ /* 0x0006620008000100 */
[----:B------:R3:W1:Y:S01]  /*0b60*/  SYNCS.EXCH.64 URZ, [UR7+0xa0], UR10 ;  /* 0x0000a00a07ff75b2 */ /* 0x0006620008000100 */
[----:B------:R3:W1:Y:S01]  /*0b70*/  SYNCS.EXCH.64 URZ, [UR7+0xc0], UR4 ;  /* 0x0000c00407ff75b2 */ /* 0x0006620008000100 */
[----:B------:R3:W1:Y:S01]  /*0b80*/  SYNCS.EXCH.64 URZ, [UR7+0xa8], UR10 ;  /* 0x0000a80a07ff75b2 */ /* 0x0006620008000100 */
[----:B------:R3:W1:Y:S02]  /*0b90*/  SYNCS.EXCH.64 URZ, [UR7+0xc8], UR4 ;  /* 0x0000c80407ff75b2 */ /* 0x0006640008000100 */
[----:B---3--:R-:W-:Y:S01]  /*0ba0*/  NOP ;  /* 0x0000000000007918 */ /* 0x008fe20000000000 */
.L_x_13:
        /* <DEDUP_REMOVED lines=18> */
.L_x_14:
[----:B--2---:R-:W2:Y:S01]  /*0cd0*/  S2UR UR5, SR_CTAID.X ;  /* 0x00000000000579c3 */ /* 0x004ea20000002500 */
[----:B------:R-:W-:-:S05]  /*0ce0*/  CS2R.32 R90, SR_CgaSize ;  /* 0x00000000005a7805 */ /* 0x000fca0000008a00 */
[----:B------:R-:W-:-:S05]  /*0cf0*/  IMAD R90, R90, -0xa0, RZ ;  /* 0xffffff605a5a7824 */ /* 0x000fca00078e02ff */
[----:B------:R-:W-:-:S14]  /*0d00*/  R2UR UR9, R90 ;  /* 0x000000005a0972ca */ /* 0x000fdc00000e0000 */
[----:B------:R-:W3:Y:S01]  /*0d10*/  LDCU UR9, c[0x0][UR9+0x2b0] ;  /* 0x00005600090977ac */ /* 0x000ee20008000800 */
[----:B------:R-:W-:Y:S01]  /*0d20*/  NOP ;  /* 0x0000000000007918 */ /* 0x000fe20000000000 */
[----:B------:R-:W-:-:S05]  /*0d30*/  CS2R.32 R90, SR_CgaSize ;  /* 0x00000000005a7805 */ /* 0x000fca0000008a00 */
[----:B------:R-:W-:-:S05]  /*0d40*/  IMAD R90, R90, -0xa0, RZ ;  /* 0xffffff605a5a7824 */ /* 0x000fca00078e02ff */
[----:B------:R-:W-:-:S14]  /*0d50*/  R2UR UR7, R90 ;  /* 0x000000005a0772ca */ /* 0x000fdc00000e0000 */
[----:B------:R-:W4:Y:S01]  /*0d60*/  LDCU UR7, c[0x0][UR7+0x2b4] ;  /* 0x00005680070777ac */ /* 0x000f220008000800 */
[----:B------:R-:W1:Y:S08]  /*0d70*/  S2UR UR4, SR_CTAID.Y ;  /* 0x00000000000479c3 */ /* 0x000e700000002600 */
[----:B------:R-:W4:Y:S01]  /*0d80*/  LDC R9, c[0x0][0xb24] ;  /* 0x0002c900ff097b82 */ /* 0x000f220000000800 */
[----:B--2---:R-:W-:-:S02]  /*0d90*/  I2FP.F32.U32 R5, UR5 ;  /* 0x0000000500057c45 */ /* 0x004fc40008201000 */
[----:B------:R-:W-:-:S05]  /*0da0*/  CS2R.32 R3, SR_CgaSize ;  /* 0x0000000000037805 */ /* 0x000fca0000008a00 */
[----:B------:R-:W-:-:S06]  /*0db0*/  IMAD R3, R3, -0xa0, RZ ;  /* 0xffffff6003037824 */ /* 0x000fcc00078e02ff */
[----:B------:R-:W2:Y:S01]  /*0dc0*/  LDC R3, c[0x0][R3+0x2a0] ;  /* 0x0000a80003037b82 */ /* 0x000ea20000000800 */
[----:B------:R-:W-:Y:S01]  /*0dd0*/  MOV R21, UR5 ;  /* 0x0000000500157c02 */ /* 0x000fe20008000f00 */
[----:B---3--:R-:W-:Y:S01]  /*0de0*/  FMUL R5, R5, UR9 ;  /* 0x0000000905057c20 */ /* 0x008fe20008400000 */
[----:B-1----:R-:W-:Y:S02]  /*0df0*/  I2FP.F32.U32 R4, UR4 ;  /* 0x0000000400047c45 */ /* 0x002fe40008201000 */
[----:B------:R-:W-:-:S05]  /*0e00*/  CS2R.32 R2, SR_CgaSize ;  /* 0x0000000000027805 */ /* 0x000fca0000008a00 */
[----:B------:R-:W-:-:S06]  /*0e10*/  IMAD R2, R2, -0xa0, RZ ;  /* 0xffffff6002027824 */ /* 0x000fcc00078e02ff */
[----:B------:R-:W1:Y:S01]  /*0e20*/  LDC R2, c[0x0][R2+0x2a4] ;  /* 0x0000a90002027b82 */ /* 0x000e620000000800 */
[----:B------:R-:W3:Y:S01]  /*0e30*/  F2I.U32.TRUNC.NTZ R90, R5 ;  /* 0x00000005005a7305 */ /* 0x000ee2000020f000 */
[----:B------:R-:W-:Y:S01]  /*0e40*/  MOV R20, UR4 ;  /* 0x0000000400147c02 */ /* 0x000fe20008000f00 */
[----:B----4-:R-:W-:-:S05]  /*0e50*/  FMUL R4, R4, UR7 ;  /* 0x0000000704047c20 */ /* 0x010fca0008400000 */
[----:B------:R-:W-:Y:S01]  /*0e60*/  BAR.SYNC.DEFER_BLOCKING 0x0 ;  /* 0x0000000000007b1d */ /* 0x000fe20000010000 */
[----:B------:R-:W-:-:S05]  /*0e70*/  ISETP.GE.AND P0, PT, R9, 0x1, PT ;  /* 0x000000010900780c */ /* 0x000fca0003f06270 */
[----:B------:R-:W4:Y:S02]  /*0e80*/  F2I.U32.TRUNC.NTZ R83, R4 ;  /* 0x0000000400537305 */ /* 0x000f24000020f000 */
[----:B------:R-:W1:Y:S01]  /*0e90*/  S2UR UR36, SR_CTAID.Z ;  /* 0x00000000002479c3 */ /* 0x000e620000002700 */
[----:B---3--:R-:W-:-:S05]  /*0ea0*/  IADD3 R90, PT, PT, -R90, RZ, RZ ;  /* 0x000000ff5a5a7210 */ /* 0x008fca0007ffe1ff */
[----:B--2---:R-:W-:Y:S01]  /*0eb0*/  IMAD R90, R3, R90, UR5 ;  /* 0x00000005035a7e24 */ /* 0x004fe2000f8e025a */
[----:B----4-:R-:W-:-:S05]  /*0ec0*/  IADD3 R83, PT, PT, -R83, RZ, RZ ;  /* 0x000000ff53537210 */ /* 0x010fca0007ffe1ff */
[----:B-1----:R-:W-:Y:S01]  /*0ed0*/  IMAD R83, R2, R83, UR4 ;  /* 0x0000000402537e24 */ /* 0x002fe2000f8e0253 */
[----:B------:R-:W-:Y:S06]  /*0ee0*/  @!P0 BRA `(.L_x_15) ;  /* 0x0000000000b88947 */ /* 0x000fec0003800000 */
[----:B------:R-:W1:Y:S01]  /*0ef0*/  LDC.64 R4, c[0x0][0xb18] ;  /* 0x0002c600ff047b82 */ /* 0x000e620000000a00 */
[----:B------:R-:W-:-:S07]  /*0f00*/  ISETP.NE.AND P0, PT, R9, 0x1, PT ;  /* 0x000000010900780c */ /* 0x000fce0003f05270 */
[----:B------:R-:W2:Y:S08]  /*0f10*/  LDC R10, c[0x0][0xb0c] ;  /* 0x0002c300ff0a7b82 */ /* 0x000eb00000000800 */
[----:B------:R-:W3:Y:S08]  /*0f20*/  LDC R11, c[0x0][0x370] ;  /* 0x0000dc00ff0b7b82 */ /* 0x000ef00000000800 */
[----:B------:R-:W4:Y:S01]  /*0f30*/  LDC R12, c[0x0][0x374] ;  /* 0x0000dd00ff0c7b82 */ /* 0x000f220000000800 */
[----:B-1----:R-:W-:-:S07]  /*0f40*/  ISETP.NE.AND P1, PT, R4, 0x1, PT ;  /* 0x000000010400780c */ /* 0x002fce0003f25270 */
[----:B------:R-:W3:Y:S01]  /*0f50*/  LDC.64 R6, c[0x0][0xb10] ;  /* 0x0002c400ff067b82 */ /* 0x000ee20000000a00 */
[----:B--2---:R-:W-:-:S07]  /*0f60*/  ISETP.NE.AND P2, PT, R10, 0x1, PT ;  /* 0x000000010a00780c */ /* 0x004fce0003f45270 */
[----:B------:R-:W1:Y:S08]  /*0f70*/  LDC R8, c[0x0][0xb20] ;  /* 0x0002c800ff087b82 */ /* 0x000e700000000800 */
[----:B------:R-:W2:Y:S01]  /*0f80*/  LDC.64 R2, c[0x0][0xb28] ;  /* 0x0002ca00ff027b82 */ /* 0x000ea20000000a00 */
[----:B----4-:R-:W-:-:S04]  /*0f90*/  IMAD.HI.U32 R13, R12, R5, RZ ;  /* 0x000000050c0d7227 */ /* 0x010fc800078e00ff */
[----:B------:R-:W-:-:S04]  /*0fa0*/  IMAD.HI.U32 R5, R20, R5, RZ ;  /* 0x0000000514057227 */ /* 0x000fc800078e00ff */
[----:B---3--:R-:W-:-:S04]  /*0fb0*/  IMAD.HI.U32 R14, R11, R6, RZ ;  /* 0x000000060b0e7227 */ /* 0x008fc800078e00ff */
[C---:B------:R-:W-:Y:S01]  /*0fc0*/  IMAD.HI.U32 R16, R21.reuse, R6, RZ ;  /* 0x0000000615107227 */ /* 0x040fe200078e00ff */
[-C--:B------:R-:W-:Y:S02]  /*0fd0*/  @P2 SHF.R.U32.HI R11, RZ, R7.reuse, R14 ;  /* 0x00000007ff0b2219 */ /* 0x080fe4000001160e */
[-C--:B-1----:R-:W-:Y:S02]  /*0fe0*/  @P1 SHF.R.U32.HI R12, RZ, R8.reuse, R13 ;  /* 0x00000008ff0c1219 */ /* 0x082fe4000001160d */
[----:B------:R-:W-:Y:S02]  /*0ff0*/  SHF.R.U32.HI R5, RZ, R8, R5 ;  /* 0x00000008ff057219 */ /* 0x000fe40000011605 */
[----:B------:R-:W-:Y:S02]  /*1000*/  SHF.R.U32.HI R16, RZ, R7, R16 ;  /* 0x00000007ff107219 */ /* 0x000fe40000011610 */
[----:B------:R-:W-:Y:S01]  /*1010*/  SEL R5, R20, R5, !P1 ;  /* 0x0000000514057207 */ /* 0x000fe20004800000 */
[----:B--2---:R-:W-:Y:S01]  /*1020*/  IMAD.HI.U32 R14, R12, R2, RZ ;  /* 0x000000020c0e7227 */ /* 0x004fe200078e00ff */
[----:B------:R-:W-:-:S02]  /*1030*/  SEL R7, R21, R16, !P2 ;  /* 0x0000001015077207 */ /* 0x000fc40005000000 */
[----:B------:R-:W-:Y:S01]  /*1040*/  IADD3 R13, PT, PT, -R5, RZ, RZ ;  /* 0x000000ff050d7210 */ /* 0x000fe20007ffe1ff */
[----:B------:R-:W-:Y:S01]  /*1050*/  IMAD.HI.U32 R6, R11, R2, RZ ;  /* 0x000000020b067227 */ /* 0x000fe200078e00ff */
[----:B------:R-:W-:-:S03]  /*1060*/  @P0 SHF.R.U32.HI R12, RZ, R3, R14 ;  /* 0x00000003ff0c0219 */ /* 0x000fc6000001160e */
[----:B------:R-:W-:Y:S01]  /*1070*/  IMAD R13, R4, R13, R20 ;  /* 0x0000000d040d7224 */ /* 0x000fe200078e0214 */
[----:B------:R-:W-:Y:S01]  /*1080*/  @P0 SHF.R.U32.HI R11, RZ, R3, R6 ;  /* 0x00000003ff0b0219 */ /* 0x000fe20000011606 */
[----:B------:R-:W-:-:S04]  /*1090*/  IMAD R12, R12, R9, RZ ;  /* 0x000000090c0c7224 */ /* 0x000fc800078e02ff */
[----:B------:R-:W-:Y:S01]  /*10a0*/  IMAD R6, R11, R9, RZ ;  /* 0x000000090b067224 */ /* 0x000fe200078e02ff */
[----:B------:R-:W-:-:S04]  /*10b0*/  ISETP.GE.AND P1, PT, R5, R12, PT ;  /* 0x0000000c0500720c */ /* 0x000fc80003f26270 */
[----:B------:R-:W-:Y:S01]  /*10c0*/  ISETP.GE.OR P1, PT, R7, R6, P1 ;  /* 0x000000060700720c */ /* 0x000fe20000f26670 */
[----:B------:R-:W-:-:S05]  /*10d0*/  IMAD.HI.U32 R6, R5, R2, RZ ;  /* 0x0000000205067227 */ /* 0x000fca00078e00ff */
[----:B------:R-:W-:-:S04]  /*10e0*/  SHF.R.U32.HI R6, RZ, R3, R6 ;  /* 0x00000003ff067219 */ /* 0x000fc80000011606 */
[----:B------:R-:W-:-:S03]  /*10f0*/  SEL R6, R5, R6, !P0 ;  /* 0x0000000605067207 */ /* 0x000fc60004000000 */
[----:B------:R-:W-:Y:S01]  /*1100*/  @!P1 IMAD.HI.U32 R8, R7, R2, RZ ;  /* 0x0000000207089227 */ /* 0x000fe200078e00ff */
[----:B------:R-:W-:-:S04]  /*1110*/  IADD3 R2, PT, PT, -R6, RZ, RZ ;  /* 0x000000ff06027210 */ /* 0x000fc80007ffe1ff */
[----:B------:R-:W-:Y:S01]  /*1120*/  @!P1 SHF.R.U32.HI R8, RZ, R3, R8 ;  /* 0x00000003ff089219 */ /* 0x000fe20000011608 */
[----:B------:R-:W-:-:S03]  /*1130*/  IMAD R2, R9, R2, R5 ;  /* 0x0000000209027224 */ /* 0x000fc600078e0205 */
[----:B------:R-:W-:-:S05]  /*1140*/  @!P1 SEL R3, R7, R8, !P0 ;  /* 0x0000000807039207 */ /* 0x000fca0004000000 */
[--C-:B------:R-:W-:Y:S02]  /*1150*/  @!P1 IMAD.IADD R6, R6, 0x1, -R3.reuse ;  /* 0x0000000106069824 */ /* 0x100fe400078e0a03 */
[----:B------:R-:W-:Y:S01]  /*1160*/  @!P1 IMAD R3, R2, R11, R3 ;  /* 0x0000000b02039224 */ /* 0x000fe200078e0203 */
[----:B------:R-:W-:Y:S01]  /*1170*/  IADD3 R2, PT, PT, -R7, RZ, RZ ;  /* 0x000000ff07027210 */ /* 0x000fe20007ffe1ff */
[----:B------:R-:W-:Y:S02]  /*1180*/  @!P1 IMAD R5, R6, R9, R7 ;  /* 0x0000000906059224 */ /* 0x000fe400078e0207 */
[----:B------:R-:W-:Y:S02]  /*1190*/  @!P1 IMAD.MOV.U32 R7, RZ, RZ, R3 ;  /* 0x000000ffff079224 */ /* 0x000fe400078e0003 */
[----:B------:R-:W-:Y:S02]  /*11a0*/  IMAD R2, R10, R2, R21 ;  /* 0x000000020a027224 */ /* 0x000fe400078e0215 */
[----:B------:R-:W-:-:S02]  /*11b0*/  IMAD R20, R5, R4, R13 ;  /* 0x0000000405147224 */ /* 0x000fc400078e020d */
[----:B------:R-:W-:Y:S02]  /*11c0*/  IMAD R21, R7, R10, R2 ;  /* 0x0000000a07157224 */ /* 0x000fe400078e0202 */
.L_x_15:
[----:B------:R-:W1:Y:S01]  /*11d0*/  LDCU UR4, c[0x0][0xb30] ;  /* 0x00016600ff0477ac */ /* 0x000e620008000800 */
[----:B------:R-:W2:Y:S08]  /*11e0*/  S2UR UR37, SR_CgaCtaId ;  /* 0x00000000002579c3 */ /* 0x000eb00000008800 */
[----:B------:R-:W3:Y:S01]  /*11f0*/  LDC R40, c[0x0][0xb24] ;  /* 0x0002c900ff287b82 */ /* 0x000ee20000000800 */
[----:B-1----:R-:W-:-:S09]  /*1200*/  UISETP.NE.AND UP1, UPT, UR4, 0x1, UPT ;  /* 0x000000010400788c */ /* 0x002fd2000bf25270 */
[----:B--2---:R-:W-:Y:S05]  /*1210*/  BRA.U UP1, `(.L_x_16) ;  /* 0x0000000101407547 */ /* 0x004fea000b800000 */
[----:B------:R-:W1:Y:S08]  /*1220*/  LDC.64 R4, c[0x0][0xb10] ;  /* 0x0002c400ff047b82 */ /* 0x000e700000000a00 */
[----:B------:R-:W2:Y:S08]  /*1230*/  LDC.64 R2, c[0x0][0xb18] ;  /* 0x0002c600ff027b82 */ /* 0x000eb00000000a00 */
[----:B------:R-:W4:Y:S08]  /*1240*/  LDC R6, c[0x0][0xb20] ;  /* 0x0002c800ff067b82 */ /* 0x000f300000000800 */
[----:B------:R-:W3:Y:S01]  /*1250*/  LDC R8, c[0x0][0xb0c] ;  /* 0x0002c300ff087b82 */ /* 0x000ee20000000800 */
[----:B-1----:R-:W-:-:S05]  /*1260*/  IMAD.HI.U32 R4, R21, R4, RZ ;  /* 0x0000000415047227 */ /* 0x002fca00078e00ff */
[----:B------:R-:W-:Y:S01]  /*1270*/  SHF.R.U32.HI R4, RZ, R5, R4 ;  /* 0x00000005ff047219 */ /* 0x000fe20000011604 */
[----:B--2---:R-:W-:Y:S01]  /*1280*/  IMAD.HI.U32 R3, R20, R3, RZ ;  /* 0x0000000314037227 */ /* 0x004fe200078e00ff */
[----:B------:R-:W-:-:S04]  /*1290*/  ISETP.NE.AND P0, PT, R2, 0x1, PT ;  /* 0x000000010200780c */ /* 0x000fc80003f05270 */
[----:B----4-:R-:W-:-:S04]  /*12a0*/  SHF.R.U32.HI R3, RZ, R6, R3 ;  /* 0x00000006ff037219 */ /* 0x010fc80000011603 */
[----:B------:R-:W-:Y:S02]  /*12b0*/  SEL R3, R20, R3, !P0 ;  /* 0x0000000314037207 */ /* 0x000fe40004000000 */
[----:B---3--:R-:W-:-:S04]  /*12c0*/  ISETP.NE.AND P1, PT, R8, 0x1, PT ;  /* 0x000000010800780c */ /* 0x008fc80003f25270 */
[----:B------:R-:W-:-:S05]  /*12d0*/  SEL R4, R21, R4, !P1 ;  /* 0x0000000415047207 */ /* 0x000fca0004800000 */
[----:B------:R-:W-:Y:S02]  /*12e0*/  IMAD.IADD R5, R3, 0x1, -R4 ;  /* 0x0000000103057824 */ /* 0x000fe400078e0a04 */
[----:B------:R-:W-:Y:S02]  /*12f0*/  IMAD.IADD R3, R4, 0x1, -R3 ;  /* 0x0000000104037824 */ /* 0x000fe400078e0a03 */
[----:B------:R-:W-:Y:S02]  /*1300*/  IMAD R21, R5, R8, R21 ;  /* 0x0000000805157224 */ /* 0x000fe400078e0215 */
[----:B------:R-:W-:-:S07]  /*1310*/  IMAD R20, R3, R2, R20 ;  /* 0x0000000203147224 */ /* 0x000fce00078e0214 */
.L_x_16:
[----:B------:R-:W-:Y:S01]  /*1320*/  BAR.SYNC.DEFER_BLOCKING 0x0 ;  /* 0x0000000000007b1d */ /* 0x000fe20000010000 */
[----:B------:R-:W-:Y:S01]  /*1330*/  UISETP.NE.AND UP1, UPT, UR8, 0x2, UPT ;  /* 0x000000020800788c */ /* 0x000fe2000bf25270 */
[----:B------:R-:W-:Y:S02]  /*1340*/  ISETP.NE.OR P5, PT, R0, 0x2, !P5 ;  /* 0x000000020000780c */ /* 0x000fe40006fa5670 */
[----:B------:R-:W-:-:S06]  /*1350*/  LOP3.LUT R2, R103, 0x1f, RZ, 0xc0, !PT ;  /* 0x0000001f67027812 */ /* 0x000fcc00078ec0ff */
[----:B------:R-:W-:Y:S05]  /*1360*/  BRA.U UP1, `(.L_x_17) ;  /* 0x00000011015c7547 */ /* 0x000fea000b800000 */
[----:B------:R-:W1:Y:S01]  /*1370*/  LDCU UR13, c[0x0][0x38c] ;  /* 0x00007180ff0d77ac */ /* 0x000e620008000800 */
[----:B------:R-:W2:Y:S01]  /*1380*/  LDC R9, c[0x0][0x370] ;  /* 0x0000dc00ff097b82 */ /* 0x000ea20000000800 */
[----:B------:R-:W-:Y:S01]  /*1390*/  PLOP3.LUT P1, PT, PT, PT, UP2, 0x80, 0x8 ;  /* 0x000000000008781c */ /* 0x000fe20003f2f028 */
[----:B------:R-:W-:Y:S01]  /*13a0*/  IMAD.MOV.U32 R15, RZ, RZ, 0x1 ;  /* 0x00000001ff0f7424 */ /* 0x000fe200078e00ff */
[----:B------:R-:W-:Y:S01]  /*13b0*/  ISETP.EQ.OR P4, PT, R2, RZ, P5 ;  /* 0x000000ff0200720c */ /* 0x000fe20002f82670 */
[----:B------:R-:W-:Y:S01]  /*13c0*/  IMAD.MOV.U32 R14, RZ, RZ, RZ ;  /* 0x000000ffff0e7224 */ /* 0x000fe200078e00ff */
[----:B------:R-:W-:Y:S02]  /*13d0*/  PLOP3.LUT P1, PT, P1, PT, PT, 0x8, 0x80 ;  /* 0x000000000080781c */ /* 0x000fe40000f2e170 */
[----:B------:R-:W-:Y:S01]  /*13e0*/  CS2R R12, SRZ ;  /* 0x00000000000c7805 */ /* 0x000fe2000001ff00 */
[----:B------:R-:W-:Y:S01]  /*13f0*/  IMAD.MOV.U32 R10, RZ, RZ, 0x1 ;  /* 0x00000001ff0a7424 */ /* 0x000fe200078e00ff */
[----:B------:R-:W4:Y:S01]  /*1400*/  LDC R0, c[0x0][0x374] ;  /* 0x0000dd00ff007b82 */ /* 0x000f220000000800 */
[----:B------:R-:W2:Y:S01]  /*1410*/  LDCU.64 UR22, c[0x0][0x348] ;  /* 0x00006900ff1677ac */ /* 0x000ea20008000a00 */
[----:B------:R-:W-:Y:S01]  /*1420*/  UMOV UR6, URZ ;  /* 0x000000ff00067c82 */ /* 0x000fe20008000000 */
[----:B-1----:R-:W-:-:S04]  /*1430*/  UIADD3 UR5, UPT, UPT, UR13, 0x7f, URZ ;  /* 0x0000007f0d057890 */ /* 0x002fc8000fffe0ff */
[----:B------:R-:W-:-:S04]  /*1440*/  USHF.R.S32.HI UR4, URZ, 0x1f, UR5 ;  /* 0x0000001fff047899 */ /* 0x000fc80008011405 */
[----:B------:R-:W-:-:S04]  /*1450*/  ULEA.HI UR4, UR4, UR5, URZ, 0x7 ;  /* 0x0000000504047291 */ /* 0x000fc8000f8f38ff */
[----:B------:R-:W-:Y:S02]  /*1460*/  USHF.R.S32.HI UR15, URZ, 0x7, UR4 ;  /* 0x00000007ff0f7899 */ /* 0x000fe40008011404 */
[----:B------:R-:W-:Y:S02]  /*1470*/  UIADD3 UR4, UPT, UPT, UR13, -0x1, URZ ;  /* 0xffffffff0d047890 */ /* 0x000fe4000fffe0ff */
[----:B------:R-:W-:Y:S02]  /*1480*/  UISETP.LT.U32.AND UP0, UPT, UR15, 0x4, UPT ;  /* 0x000000040f00788c */ /* 0x000fe4000bf01070 */
[----:B------:R-:W-:Y:S02]  /*1490*/  UISETP.GE.U32.AND UP1, UPT, UR4, -0xff, UPT ;  /* 0xffffff010400788c */ /* 0x000fe4000bf26070 */
[----:B------:R-:W-:Y:S02]  /*14a0*/  USEL UR14, UR15, 0x4, UP0 ;  /* 0x000000040f0e7887 */ /* 0x000fe40008000000 */
[----:B------:R-:W-:-:S02]  /*14b0*/  UIADD3 UR13, UPT, UPT, UR13, 0xfe, URZ ;  /* 0x000000fe0d0d7890 */ /* 0x000fc4000fffe0ff */
[----:B------:R-:W-:Y:S02]  /*14c0*/  UIADD3 UR5, UPT, UPT, UR14, -0x1, URZ ;  /* 0xffffffff0e057890 */ /* 0x000fe4000fffe0ff */
[----:B------:R-:W-:-:S03]  /*14d0*/  UIADD3 UR7, UPT, UPT, UR15, -UR14, URZ ;  /* 0x8000000e0f077290 */ /* 0x000fc6000fffe0ff */
[----:B------:R-:W-:-:S04]  /*14e0*/  @UP1 UIADD3 UR5, UPT, UPT, UR14, URZ, URZ ;  /* 0x000000ff0e051290 */ /* 0x000fc8000fffe0ff */
[----:B--2---:R-:W-:-:S12]  /*14f0*/  UIADD3 UR5, UPT, UPT, UR5, 0x1, URZ ;  /* 0x0000000105057890 */ /* 0x004fd8000fffe0ff */
.L_x_35:
[----:B------:R-:W-:Y:S01]  /*1500*/  UISETP.NE.AND UP0, UPT, UR37, URZ, UPT ;  /* 0x000000ff2500728c */ /* 0x000fe2000bf05270 */
[----:B------:R-:W1:Y:S08]  /*1510*/  S2UR UR37, SR_CgaCtaId ;  /* 0x00000000002579c3 */ /* 0x000e700000008800 */
[----:B------:R-:W-:Y:S05]  /*1520*/  BRA.U UP0, `(.L_x_18) ;  /* 0x0000000100347547 */ /* 0x000fea000b800000 */
[----:B------:R-:W2:Y:S01]  /*1530*/  S2R R2, SR_CgaCtaId ;  /* 0x0000000000027919 */ /* 0x000ea20000008800 */
[----:B------:R-:W-:-:S04]  /*1540*/  MOV R3, 0x400 ;  /* 0x0000040000037802 */ /* 0x000fc80000000f00 */
[----:B--2---:R-:W-:Y:S02]  /*1550*/  LEA R3, R2, R3, 0x18 ;  /* 0x0000000302037211 */ /* 0x004fe400078ec0ff */
[----:B------:R-:W-:-:S03]  /*1560*/  SHF.L.U32 R2, R10, 0x1f, RZ ;  /* 0x0000001f0a027819 */ /* 0x000fc600000006ff */
[----:B------:R-:W-:-:S04]  /*1570*/  IMAD R3, R12, 0x8, R3 ;  /* 0x000000080c037824 */ /* 0x000fc800078e0203 */
[----:B------:R-:W2:Y:S02]  /*1580*/  SYNCS.PHASECHK.TRANS64.TRYWAIT P0, [R3+URZ+0xe0], R2 ;  /* 0x0000e002030075a7 */ /* 0x000ea400080011ff */
[----:B--2---:R-:W-:Y:S05]  /*1590*/  @!P0 BRA `(.L_x_19) ;  /* 0x0000005c00208947 */ /* 0x004fea0003800000 */
.L_x_105:
[----:B------:R-:W-:Y:S01]  /*15a0*/  VIADD R12, R12, 0x1 ;  /* 0x000000010c0c7836 */ /* 0x000fe20000000000 */
[----:B------:R2:W-:Y:S04]  /*15b0*/  SYNCS.ARRIVE.TRANS64.A1T0 RZ, [R3+URZ+0xd0], RZ ;  /* 0x0000d0ff03ff79a7 */ /* 0x0005e800081000ff */
[----:B------:R-:W-:-:S04]  /*15c0*/  ISETP.NE.AND P0, PT, R12, 0x2, PT ;  /* 0x000000020c00780c */ /* 0x000fc80003f05270 */
[----:B------:R-:W-:Y:S02]  /*15d0*/  SEL R12, R12, RZ, P0 ;  /* 0x000000ff0c0c7207 */ /* 0x000fe40000000000 */
[----:B--2---:R-:W-:-:S04]  /*15e0*/  SEL R3, RZ, 0x1, P0 ;  /* 0x00000001ff037807 */ /* 0x004fc80000000000 */
[----:B------:R-:W-:-:S07]  /*15f0*/  LOP3.LUT R10, R10, R3, RZ, 0x3c, !PT ;  /* 0x000000030a0a7212 */ /* 0x000fce00078e3cff */
.L_x_18:
[----:B------:R-:W-:Y:S01]  /*1600*/  UMOV UR4, 0x400 ;  /* 0x0000040000047882 */ /* 0x000fe20000000000 */
[----:B------:R-:W-:Y:S01]  /*1610*/  SHF.L.U32 R2, R15, 0x1f, RZ ;  /* 0x0000001f0f027819 */ /* 0x000fe200000006ff */
[----:B-1----:R-:W-:Y:S01]  /*1620*/  ULEA UR4, UR37, UR4, 0x18 ;  /* 0x0000000425047291 */ /* 0x002fe2000f8ec0ff */
[----:B------:R-:W-:Y:S01]  /*1630*/  R2UR UR35, R21 ;  /* 0x00000000152372ca */ /* 0x000fe200000e0000 */
[----:B------:R-:W-:Y:S01]  /*1640*/  UISETP.GE.U32.AND UP0, UPT, UR13, 0xff, UPT ;  /* 0x000000ff0d00788c */ /* 0x000fe2000bf06070 */
[----:B------:R-:W-:Y:S01]  /*1650*/  R2UR UR11, R20 ;  /* 0x00000000140b72ca */ /* 0x000fe200000e0000 */
[----:B------:R-:W-:Y:S01]  /*1660*/  ULEA UR8, UR6, UR4, 0x3 ;  /* 0x0000000406087291 */ /* 0x000fe2000f8e18ff */
[----:B------:R-:W-:-:S08]  /*1670*/  UMOV UR24, URZ ;  /* 0x000000ff00187c82 */ /* 0x000fd00008000000 */
[----:B------:R1:W2:Y:S01]  /*1680*/  SYNCS.PHASECHK.TRANS64.TRYWAIT P0, [UR8+0x20], R2 ;  /* 0x00002002ff0075a7 */ /* 0x0002a20008001108 */
[----:B------:R-:W-:Y:S02]  /*1690*/  USHF.L.U32 UR35, UR35, 0x6, URZ ;  /* 0x0000000623237899 */ /* 0x000fe400080006ff */
[----:B------:R-:W-:Y:S01]  /*16a0*/  USHF.L.U32 UR11, UR11, 0x7, URZ ;  /* 0x000000070b0b7899 */ /* 0x000fe200080006ff */
[----:B------:R-:W-:Y:S11]  /*16b0*/  BRA.U !UP0, `(.L_x_20) ;  /* 0x0000000108a87547 */ /* 0x000ff6000b800000 */
[----:B------:R-:W-:Y:S01]  /*16c0*/  UMOV UR16, URZ ;  /* 0x000000ff00107c82 */ /* 0x000fe20008000000 */
[----:B------:R-:W-:-:S05]  /*16d0*/  UMOV UR17, UR6 ;  /* 0x0000000600117c82 */ /* 0x000fca0008000000 */
.L_x_25:
[----:B-1----:R-:W-:Y:S01]  /*16e0*/  ULEA UR33, UR17, UR4, 0x3 ;  /* 0x0000000411217291 */ /* 0x002fe2000f8e18ff */
[----:B--2---:R-:W-:Y:S01]  /*16f0*/  @!P5 MOV R3, 0x6000 ;  /* 0x000060000003d802 */ /* 0x004fe20000000f00 */
[----:B--2---:R-:W-:Y:S10]  /*1700*/  @P0 BRA `(.L_x_21) ;  /* 0x00000000000c0947 */ /* 0x004ff40003800000 */
[----:B------:R-:W-:-:S04]  /*1710*/  SHF.L.U32 R5, R15, 0x1f, RZ ;  /* 0x0000001f0f057819 */ /* 0x000fc800000006ff */
[----:B------:R-:W2:Y:S02]  /*1720*/  SYNCS.PHASECHK.TRANS64.TRYWAIT P0, [UR33+0x20], R5 ;  /* 0x00002005ff0075a7 */ /* 0x000ea40008001121 */
[----:B--2---:R-:W-:Y:S05]  /*1730*/  @!P0 BRA `(.L_x_22) ;  /* 0x0000005800cc8947 */ /* 0x004fea0003800000 */
.L_x_21:
[----:B------:R2:W-:Y:S01]  /*1740*/  @!P5 SYNCS.ARRIVE.TRANS64 RZ, [UR33], R3 ;  /* 0x00000003ffffd9a7 */ /* 0x0005e20008000021 */
[----:B------:R-:W-:Y:S04]  /*1750*/  BSSY.RECONVERGENT B0, `(.L_x_23) ;  /* 0x0000003000007945 */ /* 0x000fe80003800200 */
[----:B------:R-:W-:Y:S05]  /*1760*/  @P4 BRA `(.L_x_24) ;  /* 0x0000000000044947 */ /* 0x000fea0003800000 */
[----:B------:R-:W-:Y:S05]  /*1770*/  BPT.TRAP 0x1 ;  /* 0x000000040000795c */ /* 0x000fea0000300000 */
.L_x_24:
[----:B------:R-:W-:Y:S05]  /*1780*/  BSYNC.RECONVERGENT B0 ;  /* 0x0000000000007941 */ /* 0x000fea0003800200 */
.L_x_23:
[----:B------:R-:W-:Y:S02]  /*1790*/  UIADD3 UR6, UPT, UPT, UR17, 0x1, URZ ;  /* 0x0000000111067890 */ /* 0x000fe4000fffe0ff */
[----:B------:R-:W-:Y:S02]  /*17a0*/  ULEA UR32, UR17, UR4, 0xd ;  /* 0x0000000411207291 */ /* 0x000fe4000f8e68ff */
[----:B------:R-:W-:Y:S02]  /*17b0*/  UISETP.NE.AND UP0, UPT, UR6, 0x4, UPT ;  /* 0x000000040600788c */ /* 0x000fe4000bf05270 */
[----:B------:R-:W-:Y:S02]  /*17c0*/  UIADD3 UR26, UP1, UPT, UR22, 0x80, URZ ;  /* 0x00000080161a7890 */ /* 0x000fe4000ff3e0ff */
[----:B------:R-:W-:Y:S02]  /*17d0*/  USEL UR9, URZ, 0x1, UP0 ;  /* 0x00000001ff097887 */ /* 0x000fe40008000000 */
[----:B------:R-:W-:-:S02]  /*17e0*/  USEL UR6, UR6, URZ, UP0 ;  /* 0x000000ff06067287 */ /* 0x000fc40008000000 */
[----:B------:R-:W-:Y:S02]  /*17f0*/  UIADD3 UR20, UP0, UPT, UR22, 0x180, URZ ;  /* 0x0000018016147890 */ /* 0x000fe4000ff1e0ff */
[----:B------:R-:W-:Y:S01]  /*1800*/  ULEA UR8, UR6, UR4, 0x3 ;  /* 0x0000000406087291 */ /* 0x000fe2000f8e18ff */
[----:B------:R-:W-:Y:S01]  /*1810*/  LOP3.LUT R15, R15, UR9, RZ, 0x3c, !PT ;  /* 0x000000090f0f7c12 */ /* 0x000fe2000f8e3cff */
[----:B------:R-:W-:Y:S02]  /*1820*/  USHF.L.U32 UR34, UR16, 0x7, URZ ;  /* 0x0000000710227899 */ /* 0x000fe400080006ff */
[----:B------:R-:W-:Y:S01]  /*1830*/  UIADD3.X UR27, UPT, UPT, URZ, UR23, URZ, UP1, !UPT ;  /* 0x00000017ff1b7290 */ /* 0x000fe20008ffe4ff */
[----:B-1----:R-:W-:Y:S01]  /*1840*/  SHF.L.U32 R2, R15, 0x1f, RZ ;  /* 0x0000001f0f027819 */ /* 0x002fe200000006ff */
[----:B------:R-:W-:Y:S02]  /*1850*/  UIADD3 UR32, UPT, UPT, UR32, 0x4400, URZ ;  /* 0x0000440020207890 */ /* 0x000fe4000fffe0ff */
[----:B------:R-:W-:Y:S01]  /*1860*/  UIADD3.X UR21, UPT, UPT, URZ, UR23, URZ, UP0, !UPT ;  /* 0x00000017ff157290 */ /* 0x000fe200087fe4ff */
[----:B------:R1:W1:Y:S01]  /*1870*/  SYNCS.PHASECHK.TRANS64.TRYWAIT P0, [UR8+0x20], R2 ;  /* 0x00002002ff0075a7 */ /* 0x0002620008001108 */
[----:B------:R-:W-:Y:S01]  /*1880*/  ULEA UR8, UR17, UR4, 0xe ;  /* 0x0000000411087291 */ /* 0x000fe2000f8e70ff */
[----:B------:R-:W-:Y:S01]  /*1890*/  UMOV UR18, 0x0 ;  /* 0x0000000000127882 */ /* 0x000fe20000000000 */
[----:B------:R-:W-:-:S02]  /*18a0*/  UMOV UR19, 0x10000000 ;  /* 0x1000000000137882 */ /* 0x000fc40000000000 */
[----:B------:R-:W-:Y:S01]  /*18b0*/  UIADD3 UR8, UPT, UPT, UR8, 0xc400, URZ ;  /* 0x0000c40008087890 */ /* 0x000fe2000fffe0ff */
[----:B------:R1:W-:Y:S01]  /*18c0*/  UTMALDG.3D [UR32], [UR26], desc[UR18] ;  /* 0x000012201a0075b4 */ /* 0x0003e20008011000 */
[----:B------:R-:W-:Y:S01]  /*18d0*/  UMOV UR12, UR36 ;  /* 0x00000024000c7c82 */ /* 0x000fe20008000000 */
[----:B------:R-:W-:Y:S01]  /*18e0*/  UMOV UR9, UR33 ;  /* 0x0000002100097c82 */ /* 0x000fe20008000000 */
[----:B------:R-:W-:Y:S01]  /*18f0*/  UMOV UR10, UR34 ;  /* 0x00000022000a7c82 */ /* 0x000fe20008000000 */
[----:B------:R-:W-:Y:S01]  /*1900*/  UIADD3 UR16, UPT, UPT, UR16, 0x1, URZ ;  /* 0x0000000110107890 */ /* 0x000fe2000fffe0ff */
[----:B------:R-:W-:Y:S01]  /*1910*/  UMOV UR24, UR5 ;  /* 0x0000000500187c82 */ /* 0x000fe20008000000 */
[----:B------:R-:W-:Y:S02]  /*1920*/  UMOV UR17, UR6 ;  /* 0x0000000600117c82 */ /* 0x000fe40008000000 */
[----:B------:R1:W-:Y:S01]  /*1930*/  UTMALDG.3D [UR8], [UR20], desc[UR18] ;  /* 0x00001208140075b4 */ /* 0x0003e20008011000 */
[----:B------:R-:W-:-:S09]  /*1940*/  UISETP.NE.AND UP0, UPT, UR16, UR5, UPT ;  /* 0x000000051000728c */ /* 0x000fd2000bf05270 */
[----:B------:R-:W-:Y:S05]  /*1950*/  BRA.U UP0, `(.L_x_25) ;  /* 0xfffffffd00607547 */ /* 0x000fea000b83ffff */
.L_x_20:
[----:B-1----:R-:W-:Y:S01]  /*1960*/  ULEA UR8, UR6, UR4, 0x3 ;  /* 0x0000000406087291 */ /* 0x002fe2000f8e18ff */
[----:B------:R-:W-:Y:S01]  /*1970*/  SHF.L.U32 R2, R15, 0x1f, RZ ;  /* 0x0000001f0f027819 */ /* 0x000fe200000006ff */
[----:B------:R-:W-:Y:S01]  /*1980*/  @!P1 SYNCS.ARRIVE.TRANS64.A1T0 RZ, [UR4+0x68], RZ ;  /* 0x000068ffffff99a7 */ /* 0x000fe20008100004 */
[----:B------:R-:W-:-:S06]  /*1990*/  UISETP.GT.AND UP0, UPT, UR15, UR14, UPT ;  /* 0x0000000e0f00728c */ /* 0x000fcc000bf04270 */
[----:B--2---:R1:W2:Y:S03]  /*19a0*/  SYNCS.PHASECHK.TRANS64.TRYWAIT P0, [UR8+0x20], R2 ;  /* 0x00002002ff0075a7 */ /* 0x0042a60008001108 */
[----:B------:R-:W-:Y:S05]  /*19b0*/  BRA.U !UP0, `(.L_x_26) ;  /* 0x0000000108ac7547 */ /* 0x000fea000b800000 */
[----:B------:R-:W-:Y:S01]  /*19c0*/  UIADD3 UR21, UPT, UPT, UR7, UR24, URZ ;  /* 0x0000001807157290 */ /* 0x000fe2000fffe0ff */
[----:B------:R-:W-:-:S11]  /*19d0*/  UMOV UR25, UR6 ;  /* 0x0000000600197c82 */ /* 0x000fd60008000000 */
.L_x_31:
[----:B-1----:R-:W-:Y:S01]  /*19e0*/  ULEA UR17, UR25, UR4, 0x3 ;  /* 0x0000000419117291 */ /* 0x002fe2000f8e18ff */
[----:B--2---:R-:W-:Y:S01]  /*19f0*/  @!P5 MOV R3, 0x6000 ;  /* 0x000060000003d802 */ /* 0x004fe20000000f00 */
[----:B--2---:R-:W-:Y:S10]  /*1a00*/  @P0 BRA `(.L_x_27) ;  /* 0x00000000000c0947 */ /* 0x004ff40003800000 */
[----:B------:R-:W-:-:S04]  /*1a10*/  SHF.L.U32 R5, R15, 0x1f, RZ ;  /* 0x0000001f0f057819 */ /* 0x000fc800000006ff */
[----:B------:R-:W2:Y:S02]  /*1a20*/  SYNCS.PHASECHK.TRANS64.TRYWAIT P0, [UR17+0x20], R5 ;  /* 0x00002005ff0075a7 */ /* 0x000ea40008001111 */
[----:B--2---:R-:W-:Y:S05]  /*1a30*/  @!P0 BRA `(.L_x_28) ;  /* 0x0000005800248947 */ /* 0x004fea0003800000 */
.L_x_27:
[----:B------:R2:W-:Y:S01]  /*1a40*/  @!P5 SYNCS.ARRIVE.TRANS64 RZ, [UR17], R3 ;  /* 0x00000003ffffd9a7 */ /* 0x0005e20008000011 */
[----:B------:R-:W-:Y:S04]  /*1a50*/  BSSY.RECONVERGENT B0, `(.L_x_29) ;  /* 0x0000003000007945 */ /* 0x000fe80003800200 */
[----:B------:R-:W-:Y:S05]  /*1a60*/  @P4 BRA `(.L_x_30) ;  /* 0x0000000000044947 */ /* 0x000fea0003800000 */
[----:B------:R-:W-:Y:S05]  /*1a70*/  BPT.TRAP 0x1 ;  /* 0x000000040000795c */ /* 0x000fea0000300000 */
.L_x_30:
[----:B------:R-:W-:Y:S05]  /*1a80*/  BSYNC.RECONVERGENT B0 ;  /* 0x0000000000007941 */ /* 0x000fea0003800200 */
.L_x_29:
        /* <DEDUP_REMOVED lines=10> */
[----:B------:R-:W-:Y:S01]  /*1b30*/  UIADD3 UR16, UPT, UPT, UR16, 0x4400, URZ ;  /* 0x0000440010107890 */ /* 0x000fe2000fffe0ff */
[----:B-1----:R-:W-:Y:S01]  /*1b40*/  SHF.L.U32 R2, R15, 0x1f, RZ ;  /* 0x0000001f0f027819 */ /* 0x002fe200000006ff */
[----:B------:R-:W-:Y:S02]  /*1b50*/  UIADD3.X UR31, UPT, UPT, URZ, UR23, URZ, UP1, !UPT ;  /* 0x00000017ff1f7290 */ /* 0x000fe40008ffe4ff */
[----:B------:R-:W-:Y:S01]  /*1b60*/  UIADD3.X UR29, UPT, UPT, URZ, UR23, URZ, UP0, !UPT ;  /* 0x00000017ff1d7290 */ /* 0x000fe200087fe4ff */
[----:B------:R1:W1:Y:S01]  /*1b70*/  SYNCS.PHASECHK.TRANS64.TRYWAIT P0, [UR8+0x20], R2 ;  /* 0x00002002ff0075a7 */ /* 0x0002620008001108 */
[----:B------:R-:W-:Y:S01]  /*1b80*/  ULEA UR8, UR25, UR4, 0xe ;  /* 0x0000000419087291 */ /* 0x000fe2000f8e70ff */
[----:B------:R-:W-:Y:S01]  /*1b90*/  UMOV UR26, 0x0 ;  /* 0x00000000001a7882 */ /* 0x000fe20000000000 */
[----:B------:R-:W-:-:S02]  /*1ba0*/  UMOV UR27, 0x10000000 ;  /* 0x10000000001b7882 */ /* 0x000fc40000000000 */
[----:B------:R-:W-:Y:S01]  /*1bb0*/  UIADD3 UR8, UPT, UPT, UR8, 0xc400, URZ ;  /* 0x0000c40008087890 */ /* 0x000fe2000fffe0ff */
[----:B------:R-:W-:Y:S01]  /*1bc0*/  UMOV UR19, UR35 ;  /* 0x0000002300137c82 */ /* 0x000fe20008000000 */
[----:B------:R-:W-:Y:S01]  /*1bd0*/  UMOV UR20, UR36 ;  /* 0x0000002400147c82 */ /* 0x000fe20008000000 */
[----:B------:R-:W-:Y:S01]  /*1be0*/  UMOV UR12, UR36 ;  /* 0x00000024000c7c82 */ /* 0x000fe20008000000 */
[----:B------:R-:W-:Y:S01]  /*1bf0*/  UMOV UR9, UR17 ;  /* 0x0000001100097c82 */ /* 0x000fe20008000000 */
[----:B------:R-:W-:Y:S01]  /*1c00*/  UMOV UR10, UR18 ;  /* 0x00000012000a7c82 */ /* 0x000fe20008000000 */
[----:B------:R1:W-:Y:S01]  /*1c10*/  UTMALDG.3D [UR16], [UR30], desc[UR26] ;  /* 0x00001a101e0075b4 */ /* 0x0003e20008011000 */
[----:B------:R-:W-:Y:S01]  /*1c20*/  UIADD3 UR24, UPT, UPT, UR24, 0x1, URZ ;  /* 0x0000000118187890 */ /* 0x000fe2000fffe0ff */
[----:B------:R-:W-:-:S03]  /*1c30*/  UMOV UR25, UR6 ;  /* 0x0000000600197c82 */ /* 0x000fc60008000000 */
[----:B------:R-:W-:Y:S01]  /*1c40*/  UISETP.NE.AND UP0, UPT, UR24, UR21, UPT ;  /* 0x000000151800728c */ /* 0x000fe2000bf05270 */
[----:B------:R1:W-:Y:S08]  /*1c50*/  UTMALDG.3D [UR8], [UR28], desc[UR26] ;  /* 0x00001a081c0075b4 */ /* 0x0003f00008011000 */
[----:B------:R-:W-:Y:S05]  /*1c60*/  BRA.U UP0, `(.L_x_31) ;  /* 0xfffffffd005c7547 */ /* 0x000fea000b83ffff */
.L_x_26:
[C---:B-1----:R-:W-:Y:S01]  /*1c70*/  LEA R2, R14.reuse, UR4, 0x3 ;  /* 0x000000040e027c11 */ /* 0x042fe2000f8e18ff */
[----:B------:R-:W-:Y:S01]  /*1c80*/  NOP ;  /* 0x0000000000007918 */ /* 0x000fe20000000000 */
[----:B--2---:R-:W-:Y:S02]  /*1c90*/  SHF.L.U32 R3, R13, 0x1f, RZ ;  /* 0x0000001f0d037819 */ /* 0x004fe400000006ff */
[----:B------:R-:W-:Y:S02]  /*1ca0*/  LEA R4, R14, UR4, 0x4 ;  /* 0x000000040e047c11 */ /* 0x000fe4000f8e20ff */
[----:B------:R-:W1:Y:S02]  /*1cb0*/  SYNCS.PHASECHK.TRANS64.TRYWAIT P0, [R2+URZ+0x70], R3 ;  /* 0x00007003020075a7 */ /* 0x000e6400080011ff */
[----:B-1----:R-:W-:Y:S05]  /*1cc0*/  @!P0 BRA `(.L_x_32) ;  /* 0x0000005400988947 */ /* 0x002fea0003800000 */
.L_x_108:
[----:B------:R-:W2:Y:S01]  /*1cd0*/  LDS.128 R4, [R4+0x100] ;  /* 0x0001000004047984 */ /* 0x000ea20000000c00 */
[----:B---3--:R-:W-:Y:S01]  /*1ce0*/  ISETP.GE.AND P0, PT, R40, 0x1, PT ;  /* 0x000000012800780c */ /* 0x008fe20003f06270 */
[----:B-1----:R-:W-:Y:S01]  /*1cf0*/  VIADD R2, R2, 0x80 ;  /* 0x0000008002027836 */ /* 0x002fe20000000000 */
[----:B------:R-:W-:Y:S01]  /*1d00*/  @!PT LDS RZ, [RZ] ;  /* 0x00000000fffff984 */ /* 0x000fe20000000800 */
[----:B------:R-:W-:Y:S01]  /*1d10*/  @!PT LDS RZ, [RZ] ;  /* 0x00000000fffff984 */ /* 0x000fe20000000800 */
[----:B------:R-:W-:Y:S01]  /*1d20*/  @!PT LDS RZ, [RZ] ;  /* 0x00000000fffff984 */ /* 0x000fe20000000800 */
[----:B------:R-:W-:Y:S01]  /*1d30*/  @!PT LDS RZ, [RZ] ;  /* 0x00000000fffff984 */ /* 0x000fe20000000800 */
[----:B------:R1:W-:Y:S06]  /*1d40*/  MEMBAR.ALL.CTA ;  /* 0x0000000000007992 */ /* 0x0003ec0000008000 */
[----:B-1----:R-:W1:Y:S01]  /*1d50*/  FENCE.VIEW.ASYNC.S ;  /* 0x00000000000073c6 */ /* 0x002e620000000000 */
[----:B------:R-:W-:-:S04]  /*1d60*/  PRMT R2, RZ, 0x654, R2 ;  /* 0x00000654ff027816 */ /* 0x000fc80000000002 */
[----:B-1----:R1:W-:Y:S01]  /*1d70*/  SYNCS.ARRIVE.TRANS64.RED.A1T0 RZ, [R2+URZ], RZ ;  /* 0x000000ff02ff79a7 */ /* 0x0023e200081004ff */
[----:B--2---:R-:W-:-:S13]  /*1d80*/  LOP3.LUT P2, RZ, R6, 0x1, RZ, 0xc0, !PT ;  /* 0x0000000106ff7812 */ /* 0x004fda000784c0ff */
[----:B------:R-:W-:Y:S01]  /*1d90*/  @P2 SHF.R.U32.HI R3, RZ, 0x10, R5 ;  /* 0x00000010ff032819 */ /* 0x000fe20000011605 */
[----:B------:R-:W-:Y:S01]  /*1da0*/  VOTEU.ANY UP0, P2 ;  /* 0x0000000000ff7886 */ /* 0x000fe20001000100 */
[----:B------:R-:W-:Y:S02]  /*1db0*/  @P2 MOV R11, R4 ;  /* 0x00000004000b2202 */ /* 0x000fe40000000f00 */
[----:B------:R-:W-:Y:S02]  /*1dc0*/  @P2 R2UR.BROADCAST UR8, R3 ;  /* 0x00000000030822ca */ /* 0x000fe400008e0000 */
[----:B------:R-:W-:-:S11]  /*1dd0*/  @P2 LOP3.LUT R8, R5, 0xffff, RZ, 0xc0, !PT ;  /* 0x0000ffff05082812 */ /* 0x000fd600078ec0ff */
[----:B------:R-:W-:Y:S01]  /*1de0*/  @UP0 UMOV UR36, UR8 ;  /* 0x0000000800240c82 */ /* 0x000fe20008000000 */
[----:B-1----:R-:W-:Y:S05]  /*1df0*/  @!P0 BRA `(.L_x_33) ;  /* 0x0000000000b88947 */ /* 0x002fea0003800000 */
[----:B------:R-:W4:Y:S01]  /*1e00*/  LDC.64 R4, c[0x0][0xb18] ;  /* 0x0002c600ff047b82 */ /* 0x000f220000000a00 */
[----:B------:R-:W-:-:S07]  /*1e10*/  ISETP.NE.AND P3, PT, R40, 0x1, PT ;  /* 0x000000012800780c */ /* 0x000fce0003f65270 */
[----:B------:R-:W1:Y:S08]  /*1e20*/  LDC.64 R6, c[0x0][0xb10] ;  /* 0x0002c400ff067b82 */ /* 0x000e700000000a00 */
[----:B------:R-:W2:Y:S08]  /*1e30*/  LDC R16, c[0x0][0xb20] ;  /* 0x0002c800ff107b82 */ /* 0x000eb00000000800 */
[----:B------:R-:W3:Y:S01]  /*1e40*/  LDC R18, c[0x0][0xb0c] ;  /* 0x0002c300ff127b82 */ /* 0x000ee20000000800 */
[----:B----4-:R-:W-:Y:S01]  /*1e50*/  IMAD.HI.U32 R17, R0, R5, RZ ;  /* 0x0000000500117227 */ /* 0x010fe200078e00ff */
[----:B------:R-:W-:-:S03]  /*1e60*/  ISETP.NE.AND P0, PT, R4, 0x1, PT ;  /* 0x000000010400780c */ /* 0x000fc60003f05270 */
[----:B------:R-:W-:-:S03]  /*1e70*/  IMAD.HI.U32 R5, R8, R5, RZ ;  /* 0x0000000508057227 */ /* 0x000fc600078e00ff */
[----:B------:R-:W4:Y:S01]  /*1e80*/  LDC.64 R2, c[0x0][0xb28] ;  /* 0x0002ca00ff027b82 */ /* 0x000f220000000a00 */
[----:B-1----:R-:W-:-:S04]  /*1e90*/  IMAD.HI.U32 R20, R9, R6, RZ ;  /* 0x0000000609147227 */ /* 0x002fc800078e00ff */
[----:B------:R-:W-:Y:S01]  /*1ea0*/  IMAD.HI.U32 R22, R11, R6, RZ ;  /* 0x000000060b167227 */ /* 0x000fe200078e00ff */
[----:B------:R-:W-:Y:S02]  /*1eb0*/  SHF.R.U32.HI R20, RZ, R7, R20 ;  /* 0x00000007ff147219 */ /* 0x000fe40000011614 */
[-C--:B--2---:R-:W-:Y:S02]  /*1ec0*/  SHF.R.U32.HI R17, RZ, R16.reuse, R17 ;  /* 0x00000010ff117219 */ /* 0x084fe40000011611 */
[----:B------:R-:W-:Y:S02]  /*1ed0*/  SHF.R.U32.HI R5, RZ, R16, R5 ;  /* 0x00000010ff057219 */ /* 0x000fe40000011605 */
[----:B------:R-:W-:Y:S02]  /*1ee0*/  SEL R17, R0, R17, !P0 ;  /* 0x0000001100117207 */ /* 0x000fe40004000000 */
[----:B------:R-:W-:Y:S02]  /*1ef0*/  SHF.R.U32.HI R22, RZ, R7, R22 ;  /* 0x00000007ff167219 */ /* 0x000fe40000011616 */
[----:B---3--:R-:W-:-:S02]  /*1f00*/  ISETP.NE.AND P1, PT, R18, 0x1, PT ;  /* 0x000000011200780c */ /* 0x008fc40003f25270 */
[----:B------:R-:W-:Y:S02]  /*1f10*/  SEL R5, R8, R5, !P0 ;  /* 0x0000000508057207 */ /* 0x000fe40004000000 */
[----:B------:R-:W-:Y:S02]  /*1f20*/  SEL R19, R9, R20, !P1 ;  /* 0x0000001409137207 */ /* 0x000fe40004800000 */
[----:B------:R-:W-:Y:S01]  /*1f30*/  SEL R7, R11, R22, !P1 ;  /* 0x000000160b077207 */ /* 0x000fe20004800000 */
[----:B----4-:R-:W-:-:S04]  /*1f40*/  IMAD.HI.U32 R20, R17, R2, RZ ;  /* 0x0000000211147227 */ /* 0x010fc800078e00ff */
[----:B------:R-:W-:Y:S01]  /*1f50*/  IMAD.HI.U32 R6, R19, R2, RZ ;  /* 0x0000000213067227 */ /* 0x000fe200078e00ff */
[----:B------:R-:W-:-:S04]  /*1f60*/  @P3 SHF.R.U32.HI R17, RZ, R3, R20 ;  /* 0x00000003ff113219 */ /* 0x000fc80000011614 */
[----:B------:R-:W-:Y:S01]  /*1f70*/  @P3 SHF.R.U32.HI R19, RZ, R3, R6 ;  /* 0x00000003ff133219 */ /* 0x000fe20000011606 */
[----:B------:R-:W-:-:S04]  /*1f80*/  IMAD R17, R40, R17, RZ ;  /* 0x0000001128117224 */ /* 0x000fc800078e02ff */
[----:B------:R-:W-:Y:S01]  /*1f90*/  IMAD R6, R40, R19, RZ ;  /* 0x0000001328067224 */ /* 0x000fe200078e02ff */
[C---:B------:R-:W-:Y:S02]  /*1fa0*/  ISETP.GE.AND P0, PT, R5.reuse, R17, PT ;  /* 0x000000110500720c */ /* 0x040fe40003f06270 */
[----:B------:R-:W-:Y:S02]  /*1fb0*/  IADD3 R17, PT, PT, -R5, RZ, RZ ;  /* 0x000000ff05117210 */ /* 0x000fe40007ffe1ff */
[----:B------:R-:W-:Y:S01]  /*1fc0*/  ISETP.GE.OR P0, PT, R7, R6, P0 ;  /* 0x000000060700720c */ /* 0x000fe20000706670 */
[----:B------:R-:W-:-:S04]  /*1fd0*/  IMAD.HI.U32 R6, R5, R2, RZ ;  /* 0x0000000205067227 */ /* 0x000fc800078e00ff */
[----:B------:R-:W-:Y:S01]  /*1fe0*/  IMAD R8, R4, R17, R8 ;  /* 0x0000001104087224 */ /* 0x000fe200078e0208 */
[----:B------:R-:W-:-:S04]  /*1ff0*/  SHF.R.U32.HI R6, RZ, R3, R6 ;  /* 0x00000003ff067219 */ /* 0x000fc80000011606 */
[----:B------:R-:W-:-:S03]  /*2000*/  SEL R6, R5, R6, !P3 ;  /* 0x0000000605067207 */ /* 0x000fc60005800000 */
[----:B------:R-:W-:-:S04]  /*2010*/  @!P0 IMAD.HI.U32 R16, R7, R2, RZ ;  /* 0x0000000207108227 */ /* 0x000fc800078e00ff */
[----:B------:R-:W-:Y:S01]  /*2020*/  IMAD.MOV R2, RZ, RZ, -R6 ;  /* 0x000000ffff027224 */ /* 0x000fe200078e0a06 */
[----:B------:R-:W-:-:S03]  /*2030*/  @!P0 SHF.R.U32.HI R16, RZ, R3, R16 ;  /* 0x00000003ff108219 */ /* 0x000fc60000011610 */
[----:B------:R-:W-:Y:S01]  /*2040*/  IMAD R2, R40, R2, R5 ;  /* 0x0000000228027224 */ /* 0x000fe200078e0205 */
        /* <DEDUP_REMOVED lines=9> */
.L_x_33:
[----:B------:R-:W1:Y:S02]  /*20e0*/  LDCU UR8, c[0x0][0xb30] ;  /* 0x00016600ff0877ac */ /* 0x000e640008000800 */
[----:B-1----:R-:W-:-:S09]  /*20f0*/  UISETP.NE.AND UP0, UPT, UR8, 0x1, UPT ;  /* 0x000000010800788c */ /* 0x002fd2000bf05270 */
[----:B------:R-:W-:Y:S05]  /*2100*/  BRA.U UP0, `(.L_x_34) ;  /* 0x0000000100407547 */ /* 0x000fea000b800000 */
[----:B------:R-:W1:Y:S08]  /*2110*/  LDC.64 R4, c[0x0][0xb10] ;  /* 0x0002c400ff047b82 */ /* 0x000e700000000a00 */
[----:B------:R-:W2:Y:S08]  /*2120*/  LDC.64 R2, c[0x0][0xb18] ;  /* 0x0002c600ff027b82 */ /* 0x000eb00000000a00 */
[----:B------:R-:W3:Y:S08]  /*2130*/  LDC R6, c[0x0][0xb20] ;  /* 0x0002c800ff067b82 */ /* 0x000ef00000000800 */
[----:B------:R-:W4:Y:S01]  /*2140*/  LDC R16, c[0x0][0xb0c] ;  /* 0x0002c300ff107b82 */ /* 0x000f220000000800 */
[----:B-1----:R-:W-:-:S05]  /*2150*/  IMAD.HI.U32 R4, R11, R4, RZ ;  /* 0x000000040b047227 */ /* 0x002fca00078e00ff */
[----:B------:R-:W-:Y:S01]  /*2160*/  SHF.R.U32.HI R4, RZ, R5, R4 ;  /* 0x00000005ff047219 */ /* 0x000fe20000011604 */
[----:B--2---:R-:W-:Y:S01]  /*2170*/  IMAD.HI.U32 R3, R8, R3, RZ ;  /* 0x0000000308037227 */ /* 0x004fe200078e00ff */
[----:B------:R-:W-:-:S04]  /*2180*/  ISETP.NE.AND P0, PT, R2, 0x1, PT ;  /* 0x000000010200780c */ /* 0x000fc80003f05270 */
[----:B---3--:R-:W-:-:S04]  /*2190*/  SHF.R.U32.HI R3, RZ, R6, R3 ;  /* 0x00000006ff037219 */ /* 0x008fc80000011603 */
[----:B------:R-:W-:Y:S02]  /*21a0*/  SEL R3, R8, R3, !P0 ;  /* 0x0000000308037207 */ /* 0x000fe40004000000 */
[----:B----4-:R-:W-:-:S04]  /*21b0*/  ISETP.NE.AND P1, PT, R16, 0x1, PT ;  /* 0x000000011000780c */ /* 0x010fc80003f25270 */
[----:B------:R-:W-:-:S05]  /*21c0*/  SEL R4, R11, R4, !P1 ;  /* 0x000000040b047207 */ /* 0x000fca0004800000 */
[----:B------:R-:W-:Y:S02]  /*21d0*/  IMAD.IADD R5, R3, 0x1, -R4 ;  /* 0x0000000103057824 */ /* 0x000fe400078e0a04 */
[----:B------:R-:W-:Y:S02]  /*21e0*/  IMAD.IADD R3, R4, 0x1, -R3 ;  /* 0x0000000104037824 */ /* 0x000fe400078e0a03 */
[----:B------:R-:W-:Y:S02]  /*21f0*/  IMAD R11, R5, R16, R11 ;  /* 0x00000010050b7224 */ /* 0x000fe400078e020b */
[----:B------:R-:W-:-:S07]  /*2200*/  IMAD R8, R3, R2, R8 ;  /* 0x0000000203087224 */ /* 0x000fce00078e0208 */
.L_x_34:
[----:B------:R-:W-:Y:S01]  /*2210*/  VIADD R14, R14, 0x1 ;  /* 0x000000010e0e7836 */ /* 0x000fe20000000000 */
[----:B------:R-:W-:Y:S01]  /*2220*/  PLOP3.LUT P1, PT, PT, PT, PT, 0x80, 0x8 ;  /* 0x000000000008781c */ /* 0x000fe20003f2f070 */
[----:B------:R-:W-:Y:S02]  /*2230*/  IMAD.IADD R21, R11, 0x1, R90 ;  /* 0x000000010b157824 */ /* 0x000fe400078e025a */
[----:B------:R-:W-:Y:S01]  /*2240*/  IMAD.IADD R20, R8, 0x1, R83 ;  /* 0x0000000108147824 */ /* 0x000fe200078e0253 */
[----:B------:R-:W-:-:S04]  /*2250*/  ISETP.NE.AND P0, PT, R14, 0x2, PT ;  /* 0x000000020e00780c */ /* 0x000fc80003f05270 */
[----:B------:R-:W-:Y:S02]  /*2260*/  SEL R2, RZ, 0x1, P0 ;  /* 0x00000001ff027807 */ /* 0x000fe40000000000 */
[----:B------:R-:W-:Y:S02]  /*2270*/  SEL R14, R14, RZ, P0 ;  /* 0x000000ff0e0e7207 */ /* 0x000fe40000000000 */
[----:B------:R-:W-:Y:S01]  /*2280*/  LOP3.LUT R13, R13, R2, RZ, 0x3c, !PT ;  /* 0x000000020d0d7212 */ /* 0x000fe200078e3cff */
[----:B------:R-:W-:Y:S06]  /*2290*/  @P2 BRA `(.L_x_35) ;  /* 0xfffffff000982947 */ /* 0x000fec000383ffff */
[----:B------:R-:W-:Y:S01]  /*22a0*/  UIADD3 UR4, UPT, UPT, UR4, 0x20, URZ ;  /* 0x0000002004047890 */ /* 0x000fe2000fffe0ff */
[----:B------:R-:W-:-:S03]  /*22b0*/  SHF.L.U32 R3, R15, 0x1f, RZ ;  /* 0x0000001f0f037819 */ /* 0x000fc600000006ff */
[----:B------:R-:W-:-:S09]  /*22c0*/  ULEA UR5, UR6, UR4, 0x3 ;  /* 0x0000000406057291 */ /* 0x000fd2000f8e18ff */
[----:B------:R-:W1:Y:S02]  /*22d0*/  SYNCS.PHASECHK.TRANS64.TRYWAIT P0, [UR5], R3 ;  /* 0x00000003ff0075a7 */ /* 0x000e640008001105 */
[----:B-1----:R-:W-:Y:S05]  /*22e0*/  @!P0 BRA `(.L_x_36) ;  /* 0x0000005000248947 */ /* 0x002fea0003800000 */
.L_x_110:
[----:B------:R-:W-:-:S04]  /*22f0*/  UIADD3 UR6, UPT, UPT, UR6, 0x1, URZ ;  /* 0x0000000106067890 */ /* 0x000fc8000fffe0ff */
[----:B------:R-:W-:-:S04]  /*2300*/  UISETP.NE.AND UP0, UPT, UR6, 0x4, UPT ;  /* 0x000000040600788c */ /* 0x000fc8000bf05270 */
[----:B------:R-:W-:Y:S02]  /*2310*/  USEL UR7, URZ, 0x1, UP0 ;  /* 0x00000001ff077887 */ /* 0x000fe40008000000 */
[----:B------:R-:W-:-:S04]  /*2320*/  USEL UR6, UR6, URZ, UP0 ;  /* 0x000000ff06067287 */ /* 0x000fc80008000000 */
[----:B------:R-:W-:Y:S01]  /*2330*/  ULEA UR5, UR6, UR4, 0x3 ;  /* 0x0000000406057291 */ /* 0x000fe2000f8e18ff */
[----:B------:R-:W-:-:S04]  /*2340*/  LOP3.LUT R2, R15, UR7, RZ, 0x3c, !PT ;  /* 0x000000070f027c12 */ /* 0x000fc8000f8e3cff */
[----:B-1----:R-:W-:-:S04]  /*2350*/  SHF.L.U32 R3, R2, 0x1f, RZ ;  /* 0x0000001f02037819 */ /* 0x002fc800000006ff */
[----:B------:R-:W1:Y:S02]  /*2360*/  SYNCS.PHASECHK.TRANS64.TRYWAIT P0, [UR5], R3 ;  /* 0x00000003ff0075a7 */ /* 0x000e640008001105 */
[----:B-1----:R-:W-:Y:S05]  /*2370*/  @!P0 BRA `(.L_x_37) ;  /* 0x0000005000188947 */ /* 0x002fea0003800000 */
.L_x_112:
        /* <DEDUP_REMOVED lines=9> */
.L_x_114:
[----:B------:R-:W-:-:S04]  /*2410*/  UIADD3 UR6, UPT, UPT, UR6, 0x1, URZ ;  /* 0x0000000106067890 */ /* 0x000fc8000fffe0ff */
[----:B------:R-:W-:-:S04]  /*2420*/  UISETP.NE.AND UP0, UPT, UR6, 0x4, UPT ;  /* 0x000000040600788c */ /* 0x000fc8000bf05270 */
[----:B------:R-:W-:Y:S02]  /*2430*/  USEL UR5, URZ, 0x1, UP0 ;  /* 0x00000001ff057887 */ /* 0x000fe40008000000 */
[----:B------:R-:W-:-:S04]  /*2440*/  USEL UR6, UR6, URZ, UP0 ;  /* 0x000000ff06067287 */ /* 0x000fc80008000000 */
[----:B------:R-:W-:Y:S01]  /*2450*/  ULEA UR6, UR6, UR4, 0x3 ;  /* 0x0000000406067291 */ /* 0x000fe2000f8e18ff */
[----:B-1----:R-:W-:-:S04]  /*2460*/  LOP3.LUT R3, R2, UR5, RZ, 0x3c, !PT ;  /* 0x0000000502037c12 */ /* 0x002fc8000f8e3cff */
[----:B------:R-:W-:Y:S01]  /*2470*/  SHF.L.U32 R3, R3, 0x1f, RZ ;  /* 0x0000001f03037819 */ /* 0x000fe200000006ff */
[----:B----4-:R-:W-:-:S07]  /*2480*/  IMAD.U32 R0, RZ, RZ, UR6 ;  /* 0x00000006ff007e24 */ /* 0x010fce000f8e00ff */
.L_x_39:
[----:B-1----:R1:W2:Y:S02]  /*2490*/  SYNCS.PHASECHK.TRANS64.TRYWAIT P0, [R0+URZ], R3 ;  /* 0x00000003000075a7 */ /* 0x0022a400080011ff */
[----:B--2---:R-:W-:Y:S05]  /*24a0*/  @!P0 NANOSLEEP.SYNCS 0x989680 ;  /* 0x009896800000895d */ /* 0x004fea0003900000 */
[----:B------:R-:W2:Y:S02]  /*24b0*/  @!P0 SYNCS.PHASECHK.TRANS64 P0, [R0+URZ], R3 ;  /* 0x00000003000085a7 */ /* 0x000ea400080010ff */
[----:B--2---:R-:W-:Y:S05]  /*24c0*/  @P0 EXIT ;  /* 0x000000000000094d */ /* 0x004fea0003800000 */
[----:B------:R-:W-:Y:S05]  /*24d0*/  BRA `(.L_x_39) ;  /* 0xfffffffc00ec7947 */ /* 0x000fea000383ffff */
.L_x_17:
[----:B------:R-:W-:-:S04]  /*24e0*/  UISETP.NE.AND UP1, UPT, UR37, URZ, UPT ;  /* 0x000000ff2500728c */ /* 0x000fc8000bf25270 */
[----:B------:R-:W-:-:S09]  /*24f0*/  UISETP.NE.OR UP1, UPT, UR8, 0x1, UP1 ;  /* 0x000000010800788c */ /* 0x000fd20008f25670 */
[----:B------:R-:W-:Y:S05]  /*2500*/  BRA.U UP1, `(.L_x_40) ;  /* 0x0000000501487547 */ /* 0x000fea000b800000 */
[----:B------:R-:W-:Y:S01]  /*2510*/  ISETP.NE.AND P2, PT, R2, RZ, PT ;  /* 0x000000ff0200720c */ /* 0x000fe20003f45270 */
[----:B------:R-:W-:Y:S01]  /*2520*/  IMAD.MOV.U32 R12, RZ, RZ, 0x1 ;  /* 0x00000001ff0c7424 */ /* 0x000fe200078e00ff */
[----:B------:R-:W-:Y:S02]  /*2530*/  CS2R R10, SRZ ;  /* 0x00000000000a7805 */ /* 0x000fe4000001ff00 */
[----:B------:R-:W-:Y:S01]  /*2540*/  CS2R R8, SRZ ;  /* 0x0000000000087805 */ /* 0x000fe2000001ff00 */
[----:B------:R-:W-:Y:S01]  /*2550*/  UMOV UR4, 0x400 ;  /* 0x0000040000047882 */ /* 0x000fe20000000000 */
[----:B------:R-:W-:Y:S01]  /*2560*/  UMOV UR6, URZ ;  /* 0x000000ff00067c82 */ /* 0x000fe20008000000 */
[----:B------:R-:W-:-:S12]  /*2570*/  ULEA UR37, UR37, UR4, 0x18 ;  /* 0x0000000425257291 */ /* 0x000fd8000f8ec0ff */
.L_x_44:
[----:B------:R-:W-:Y:S02]  /*2580*/  LEA R0, R8, UR37, 0x3 ;  /* 0x0000002508007c11 */ /* 0x000fe4000f8e18ff */
[----:B------:R-:W-:-:S03]  /*2590*/  SHF.L.U32 R5, R9, 0x1f, RZ ;  /* 0x0000001f09057819 */ /* 0x000fc600000006ff */
[----:B------:R-:W-:Y:S01]  /*25a0*/  VIADD R4, R0, 0xe0 ;  /* 0x000000e000047836 */ /* 0x000fe20000000000 */
[----:B------:R-:W1:Y:S02]  /*25b0*/  SYNCS.PHASECHK.TRANS64.TRYWAIT P0, [R0+URZ+0xd0], R5 ;  /* 0x0000d005000075a7 */ /* 0x000e6400080011ff */
[----:B-1----:R-:W-:Y:S05]  /*25c0*/  @!P0 BRA `(.L_x_41) ;  /* 0x0000004c00b48947 */ /* 0x002fea0003800000 */
.L_x_115:
[----:B------:R-:W-:Y:S01]  /*25d0*/  ULEA UR5, UR6, UR37, 0x3 ;  /* 0x0000002506057291 */ /* 0x000fe2000f8e18ff */
[----:B------:R-:W-:Y:S02]  /*25e0*/  PRMT R4, RZ, 0x654, R4 ;  /* 0x00000654ff047816 */ /* 0x000fe40000000004 */
[----:B-1----:R-:W-:Y:S01]  /*25f0*/  SHF.L.U32 R5, R12, 0x1f, RZ ;  /* 0x0000001f0c057819 */ /* 0x002fe200000006ff */
[----:B------:R-:W-:Y:S01]  /*2600*/  UIADD3 UR4, UPT, UPT, UR5, 0x70, URZ ;  /* 0x0000007005047890 */ /* 0x000fe2000fffe0ff */
[----:B------:R1:W-:Y:S05]  /*2610*/  SYNCS.ARRIVE.TRANS64.RED.A1T0 RZ, [R4+URZ], RZ ;  /* 0x000000ff04ff79a7 */ /* 0x0003ea00081004ff */
[----:B------:R-:W-:Y:S01]  /*2620*/  IMAD.U32 R7, RZ, RZ, UR4 ;  /* 0x00000004ff077e24 */ /* 0x000fe2000f8e00ff */
[----:B------:R-:W2:Y:S04]  /*2630*/  SYNCS.PHASECHK.TRANS64.TRYWAIT P0, [UR5+0x80], R5 ;  /* 0x00008005ff0075a7 */ /* 0x000ea80008001105 */
[----:B------:R-:W-:Y:S01]  /*2640*/  PRMT R6, R2, 0x654, R7 ;  /* 0x0000065402067816 */ /* 0x000fe20000000007 */
[----:B-1----:R-:W-:Y:S01]  /*2650*/  @!P2 IMAD.MOV.U32 R4, RZ, RZ, 0x10 ;  /* 0x00000010ff04a424 */ /* 0x002fe200078e00ff */
[----:B--2---:R-:W-:Y:S06]  /*2660*/  @!P0 BRA `(.L_x_42) ;  /* 0x0000004c00a08947 */ /* 0x004fec0003800000 */
.L_x_117:
[----:B------:R-:W-:Y:S01]  /*2670*/  ULEA UR4, UR6, UR37, 0x4 ;  /* 0x0000002506047291 */ /* 0x000fe2000f8e20ff */
[----:B------:R-:W-:Y:S01]  /*2680*/  SEL R3, R6, R3, !P2 ;  /* 0x0000000306037207 */ /* 0x000fe20005000000 */
[----:B------:R-:W-:Y:S01]  /*2690*/  UIADD3 UR5, UPT, UPT, UR5, 0x70, URZ ;  /* 0x0000007005057890 */ /* 0x000fe2000fffe0ff */
[----:B-1----:R-:W-:Y:S01]  /*26a0*/  LEA R0, R11, UR37, 0x3 ;  /* 0x000000250b007c11 */ /* 0x002fe2000f8e18ff */
[----:B------:R-:W-:Y:S01]  /*26b0*/  UIADD3 UR4, UPT, UPT, UR4, 0x100, URZ ;  /* 0x0000010004047890 */ /* 0x000fe2000fffe0ff */
[----:B------:R-:W-:Y:S01]  /*26c0*/  SHF.L.U32 R5, R10, 0x1f, RZ ;  /* 0x0000001f0a057819 */ /* 0x000fe200000006ff */
[----:B------:R1:W-:Y:S01]  /*26d0*/  @!P2 SYNCS.ARRIVE.TRANS64.RED RZ, [R3+URZ], R4 ;  /* 0x0000000403ffa9a7 */ /* 0x0003e200080004ff */
[----:B------:R-:W-:Y:S01]  /*26e0*/  UIADD3 UR6, UPT, UPT, UR6, 0x1, URZ ;  /* 0x0000000106067890 */ /* 0x000fe2000fffe0ff */
[----:B------:R-:W-:-:S03]  /*26f0*/  VIADD R8, R8, 0x1 ;  /* 0x0000000108087836 */ /* 0x000fc60000000000 */
[----:B------:R-:W-:Y:S02]  /*2700*/  UISETP.NE.AND UP0, UPT, UR6, 0x2, UPT ;  /* 0x000000020600788c */ /* 0x000fe4000bf05270 */
[----:B------:R-:W-:Y:S06]  /*2710*/  UGETNEXTWORKID.BROADCAST [UR4], [UR5] ;  /* 0x00000000040073ca */ /* 0x000fec0008000100 */
[----:B------:R-:W-:Y:S01]  /*2720*/  USEL UR4, URZ, 0x1, UP0 ;  /* 0x00000001ff047887 */ /* 0x000fe20008000000 */
[----:B------:R-:W-:Y:S01]  /*2730*/  ISETP.NE.AND P0, PT, R8, 0x2, PT ;  /* 0x000000020800780c */ /* 0x000fe20003f05270 */
[----:B------:R-:W-:Y:S01]  /*2740*/  USEL UR6, UR6, URZ, UP0 ;  /* 0x000000ff06067287 */ /* 0x000fe20008000000 */
[----:B------:R-:W2:Y:S03]  /*2750*/  SYNCS.PHASECHK.TRANS64.TRYWAIT P1, [R0+URZ+0x70], R5 ;  /* 0x00007005000075a7 */ /* 0x000ea600080211ff */
[----:B------:R-:W-:Y:S01]  /*2760*/  LOP3.LUT R12, R12, UR4, RZ, 0x3c, !PT ;  /* 0x000000040c0c7c12 */ /* 0x000fe2000f8e3cff */
[----:B-12---:R-:W-:Y:S07]  /*2770*/  @!P1 BRA `(.L_x_43) ;  /* 0x0000004c00749947 */ /* 0x006fee0003800000 */
.L_x_118:
[C---:B------:R-:W-:Y:S01]  /*2780*/  LEA R4, R11.reuse, UR37, 0x4 ;  /* 0x000000250b047c11 */ /* 0x040fe2000f8e20ff */
[----:B-1----:R-:W-:Y:S01]  /*2790*/  VIADD R0, R0, 0x80 ;  /* 0x0000008000007836 */ /* 0x002fe20000000000 */
[----:B------:R-:W-:Y:S01]  /*27a0*/  SEL R8, R8, RZ, P0 ;  /* 0x000000ff08087207 */ /* 0x000fe20000000000 */
[----:B------:R-:W-:-:S03]  /*27b0*/  VIADD R11, R11, 0x1 ;  /* 0x000000010b0b7836 */ /* 0x000fc60000000000 */
[----:B------:R-:W1:Y:S01]  /*27c0*/  LDS.128 R4, [R4+0x100] ;  /* 0x0001000004047984 */ /* 0x000e620000000c00 */
[----:B------:R-:W-:Y:S02]  /*27d0*/  PRMT R0, RZ, 0x654, R0 ;  /* 0x00000654ff007816 */ /* 0x000fe40000000000 */
[C---:B------:R-:W-:Y:S01]  /*27e0*/  ISETP.NE.AND P1, PT, R11.reuse, 0x2, PT ;  /* 0x000000020b00780c */ /* 0x040fe20003f25270 */
[----:B------:R-:W-:Y:S01]  /*27f0*/  @!PT LDS RZ, [RZ] ;  /* 0x00000000fffff984 */ /* 0x000fe20000000800 */
[----:B------:R-:W-:Y:S01]  /*2800*/  @!PT LDS RZ, [RZ] ;  /* 0x00000000fffff984 */ /* 0x000fe20000000800 */
[----:B------:R-:W-:Y:S01]  /*2810*/  @!PT LDS RZ, [RZ] ;  /* 0x00000000fffff984 */ /* 0x000fe20000000800 */
[----:B------:R-:W-:Y:S01]  /*2820*/  @!PT LDS RZ, [RZ] ;  /* 0x00000000fffff984 */ /* 0x000fe20000000800 */
[----:B------:R2:W-:Y:S06]  /*2830*/  MEMBAR.ALL.CTA ;  /* 0x0000000000007992 */ /* 0x0005ec0000008000 */
[----:B--2---:R-:W2:Y:S01]  /*2840*/  FENCE.VIEW.ASYNC.S ;  /* 0x00000000000073c6 */ /* 0x004ea20000000000 */
[----:B------:R-:W-:Y:S01]  /*2850*/  SEL R11, R11, RZ, P1 ;  /* 0x000000ff0b0b7207 */ /* 0x000fe20000800000 */
[----:B--2---:R2:W-:Y:S01]  /*2860*/  SYNCS.ARRIVE.TRANS64.RED.A1T0 RZ, [R0+URZ], RZ ;  /* 0x000000ff00ff79a7 */ /* 0x0045e200081004ff */
[----:B-1----:R-:W-:-:S02]  /*2870*/  LOP3.LUT P3, RZ, R6, 0x1, RZ, 0xc0, !PT ;  /* 0x0000000106ff7812 */ /* 0x002fc4000786c0ff */
[----:B------:R-:W-:-:S04]  /*2880*/  SEL R5, RZ, 0x1, P1 ;  /* 0x00000001ff057807 */ /* 0x000fc80000800000 */
[----:B------:R-:W-:Y:S02]  /*2890*/  LOP3.LUT R10, R10, R5, RZ, 0x3c, !PT ;  /* 0x000000050a0a7212 */ /* 0x000fe400078e3cff */
[----:B--2---:R-:W-:-:S04]  /*28a0*/  SEL R0, RZ, 0x1, P0 ;  /* 0x00000001ff007807 */ /* 0x004fc80000000000 */
[----:B------:R-:W-:Y:S01]  /*28b0*/  LOP3.LUT R9, R9, R0, RZ, 0x3c, !PT ;  /* 0x0000000009097212 */ /* 0x000fe200078e3cff */
[----:B------:R-:W-:Y:S06]  /*28c0*/  @P3 BRA `(.L_x_44) ;  /* 0xfffffffc002c3947 */ /* 0x000fec000383ffff */
[----:B------:R-:W-:Y:S01]  /*28d0*/  ULEA UR5, UR6, UR37, 0x3 ;  /* 0x0000002506057291 */ /* 0x000fe2000f8e18ff */
[----:B------:R-:W-:-:S08]  /*28e0*/  SHF.L.U32 R3, R12, 0x1f, RZ ;  /* 0x0000001f0c037819 */ /* 0x000fd000000006ff */
[----:B------:R-:W1:Y:S02]  /*28f0*/  SYNCS.PHASECHK.TRANS64 P0, [UR5+0x80], R3 ;  /* 0x00008003ff0075a7 */ /* 0x000e640008001005 */
[----:B-1----:R-:W-:Y:S05]  /*2900*/  @P0 BRA `(.L_x_45) ;  /* 0x0000000000080947 */ /* 0x002fea0003800000 */
[----:B------:R-:W1:Y:S02]  /*2910*/  SYNCS.PHASECHK.TRANS64.TRYWAIT P0, [UR5+0x80], R3 ;  /* 0x00008003ff0075a7 */ /* 0x000e640008001105 */
[----:B-1----:R-:W-:Y:S05]  /*2920*/  @!P0 BRA `(.L_x_46) ;  /* 0x0000004c001c8947 */ /* 0x002fea0003800000 */
.L_x_45:
[----:B------:R-:W-:-:S04]  /*2930*/  UIADD3 UR4, UPT, UPT, UR6, 0x1, URZ ;  /* 0x0000000106047890 */ /* 0x000fc8000fffe0ff */
[----:B------:R-:W-:-:S04]  /*2940*/  UISETP.NE.AND UP0, UPT, UR4, 0x2, UPT ;  /* 0x000000020400788c */ /* 0x000fc8000bf05270 */
[----:B------:R-:W-:Y:S02]  /*2950*/  USEL UR7, URZ, 0x1, UP0 ;  /* 0x00000001ff077887 */ /* 0x000fe40008000000 */
[----:B------:R-:W-:-:S04]  /*2960*/  USEL UR4, UR4, URZ, UP0 ;  /* 0x000000ff04047287 */ /* 0x000fc80008000000 */
[----:B------:R-:W-:Y:S01]  /*2970*/  ULEA UR4, UR4, UR37, 0x3 ;  /* 0x0000002504047291 */ /* 0x000fe2000f8e18ff */
[----:B-1----:R-:W-:-:S04]  /*2980*/  LOP3.LUT R3, R12, UR7, RZ, 0x3c, !PT ;  /* 0x000000070c037c12 */ /* 0x002fc8000f8e3cff */
[----:B------:R-:W-:-:S04]  /*2990*/  SHF.L.U32 R0, R3, 0x1f, RZ ;  /* 0x0000001f03007819 */ /* 0x000fc800000006ff */
[----:B------:R-:W1:Y:S02]  /*29a0*/  SYNCS.PHASECHK.TRANS64 P0, [UR4+0x80], R0 ;  /* 0x00008000ff0075a7 */ /* 0x000e640008001004 */
[----:B-1----:R-:W-:Y:S05]  /*29b0*/  @P0 EXIT ;  /* 0x000000000000094d */ /* 0x002fea0003800000 */
[----:B------:R-:W-:Y:S02]  /*29c0*/  SHF.L.U32 R3, R3, 0x1f, RZ ;  /* 0x0000001f03037819 */ /* 0x000fe400000006ff */
[----:B------:R-:W-:-:S07]  /*29d0*/  MOV R0, UR4 ;  /* 0x0000000400007c02 */ /* 0x000fce0008000f00 */
.L_x_47:
[----:B-1----:R1:W2:Y:S02]  /*29e0*/  SYNCS.PHASECHK.TRANS64.TRYWAIT P0, [R0+URZ+0x80], R3 ;  /* 0x00008003000075a7 */ /* 0x0022a400080011ff */
[----:B--2---:R-:W-:Y:S05]  /*29f0*/  @!P0 NANOSLEEP.SYNCS 0x989680 ;  /* 0x009896800000895d */ /* 0x004fea0003900000 */
[----:B------:R-:W2:Y:S02]  /*2a00*/  @!P0 SYNCS.PHASECHK.TRANS64 P0, [R0+URZ+0x80], R3 ;  /* 0x00008003000085a7 */ /* 0x000ea400080010ff */
[----:B--2---:R-:W-:Y:S05]  /*2a10*/  @P0 EXIT ;  /* 0x000000000000094d */ /* 0x004fea0003800000 */
[----:B------:R-:W-:Y:S05]  /*2a20*/  BRA `(.L_x_47) ;  /* 0xfffffffc00ec7947 */ /* 0x000fea000383ffff */
.L_x_40:
[----:B------:R-:W-:-:S09]  /*2a30*/  UISETP.NE.AND UP1, UPT, UR8, URZ, UPT ;  /* 0x000000ff0800728c */ /* 0x000fd2000bf25270 */
[----:B------:R-:W-:Y:S05]  /*2a40*/  BRA.U UP1, `(.L_x_48) ;  /* 0x0000000d01cc7547 */ /* 0x000fea000b800000 */
[----:B------:R-:W-:Y:S01]  /*2a50*/  UMOV UR4, 0x40 ;  /* 0x0000004000047882 */ /* 0x000fe20000000000 */
[----:B------:R-:W-:Y:S01]  /*2a60*/  NOP ;  /* 0x0000000000007918 */ /* 0x000fe20000000000 */
[----:B------:R-:W-:Y:S01]  /*2a70*/  ULEA UR4, UR37, UR4, 0x18 ;  /* 0x0000000425047291 */ /* 0x000fe2000f8ec0ff */
[----:B------:R-:W-:Y:S02]  /*2a80*/  UMOV UR5, 0x400 ;  /* 0x0000040000057882 */ /* 0x000fe40000000000 */
[----:B------:R-:W-:-:S06]  /*2a90*/  ULEA UR37, UR37, UR5, 0x18 ;  /* 0x0000000525257291 */ /* 0x000fcc000f8ec0ff */
[----:B------:R-:W1:Y:S02]  /*2aa0*/  LDS.U8 R0, [UR4+0x1c] ;  /* 0x00001c04ff007984 */ /* 0x000e640008000000 */
[----:B-1----:R-:W-:-:S13]  /*2ab0*/  ISETP.NE.AND P0, PT, R0, RZ, PT ;  /* 0x000000ff0000720c */ /* 0x002fda0003f05270 */
[----:B------:R-:W-:Y:S05]  /*2ac0*/  @P0 BRA `(.L_x_49) ;  /* 0x0000000000580947 */ /* 0x000fea0003800000 */
[----:B------:R-:W-:-:S13]  /*2ad0*/  ELECT P0, URZ, PT ;  /* 0x0000000000ff782f */ /* 0x000fda0003800000 */
[----:B------:R-:W-:Y:S05]  /*2ae0*/  @!P0 BRA `(.L_x_50) ;  /* 0x0000000000608947 */ /* 0x000fea0003800000 */
[----:B------:R-:W-:Y:S01]  /*2af0*/  UMOV UR5, 0x10 ;  /* 0x0000001000057882 */ /* 0x000fe20000000000 */
[----:B------:R-:W-:Y:S01]  /*2b00*/  HFMA2 R0, -RZ, RZ, 0, 5.9604644775390625e-08 ;  /* 0x00000001ff007431 */ /* 0x000fe200000001ff */
[----:B------:R-:W-:-:S03]  /*2b10*/  MOV R2, 0xffff ;  /* 0x0000ffff00027802 */ /* 0x000fc60000000f00 */
[----:B------:R-:W-:Y:S04]  /*2b20*/  DEPBAR.LE SB1, 0x36 ;  /* 0x00009d800000791a */ /* 0x000fe80000000000 */
[----:B------:R-:W1:Y:S02]  /*2b30*/  UTCATOMSWS.FIND_AND_SET.ALIGN UP0, UR5, UR5 ;  /* 0x00000005000575e3 */ /* 0x000e640008000800 */
[----:B-1----:R-:W-:Y:S01]  /*2b40*/  MOV R3, UR5 ;  /* 0x0000000500037c02 */ /* 0x002fe20008000f00 */
[----:B------:R-:W-:Y:S06]  /*2b50*/  BRA.U UP0, `(.L_x_51) ;  /* 0x0000000100187547 */ /* 0x000fec000b800000 */
.L_x_52:
[----:B------:R-:W-:Y:S05]  /*2b60*/  NANOSLEEP 0x64 ;  /* 0x000000640000795d */ /* 0x000fea0003800000 */
[----:B------:R-:W-:-:S05]  /*2b70*/  UMOV UR5, 0x10 ;  /* 0x0000001000057882 */ /* 0x000fca0000000000 */
[----:B------:R-:W-:Y:S04]  /*2b80*/  DEPBAR.LE SB1, 0x36 ;  /* 0x00009d800000791a */ /* 0x000fe80000000000 */
[----:B------:R-:W1:Y:S02]  /*2b90*/  UTCATOMSWS.FIND_AND_SET.ALIGN UP0, UR5, UR5 ;  /* 0x00000005000575e3 */ /* 0x000e640008000800 */
[----:B-1----:R-:W-:Y:S01]  /*2ba0*/  MOV R3, UR5 ;  /* 0x0000000500037c02 */ /* 0x002fe20008000f00 */
[----:B------:R-:W-:Y:S05]  /*2bb0*/  BRA.U !UP0, `(.L_x_52) ;  /* 0xfffffffd08e87547 */ /* 0x000fea000b83ffff */
.L_x_51:
[-C--:B------:R-:W-:Y:S02]  /*2bc0*/  SHF.L.U32 R2, R2, R3.reuse, RZ ;  /* 0x0000000302027219 */ /* 0x080fe400000006ff */
[----:B------:R-:W-:Y:S01]  /*2bd0*/  SHF.L.U32 R0, R0, R3, RZ ;  /* 0x0000000300007219 */ /* 0x000fe200000006ff */
[----:B------:R-:W-:Y:S02]  /*2be0*/  IMAD.SHL.U32 R3, R3, 0x20, RZ ;  /* 0x0000002003037824 */ /* 0x000fe400078e00ff */
[----:B------:R1:W-:Y:S04]  /*2bf0*/  ATOMS.OR RZ, [UR4+0x14], R2 ;  /* 0x00001402ffff798c */ /* 0x0003e8000b000004 */
[----:B------:R1:W-:Y:S04]  /*2c00*/  ATOMS.OR RZ, [UR4+0x18], R0 ;  /* 0x00001800ffff798c */ /* 0x0003e8000b000004 */
[----:B------:R1:W-:Y:S01]  /*2c10*/  STS [UR37+0x120], R3 ;  /* 0x00012003ff007988 */ /* 0x0003e20008000825 */
[----:B------:R-:W-:Y:S05]  /*2c20*/  BRA `(.L_x_50) ;  /* 0x0000000000107947 */ /* 0x000fea0003800000 */
.L_x_49:
[----:B------:R-:W-:Y:S02]  /*2c30*/  MOV R0, 0xffffffff ;  /* 0xffffffff00007802 */ /* 0x000fe40000000f00 */
[----:B------:R-:W-:-:S03]  /*2c40*/  MOV R2, 0x2c70 ;  /* 0x00002c7000027802 */ /* 0x000fc60000000f00 */
[----:B------:R1:W-:Y:S04]  /*2c50*/  STS [UR37+0x120], R0 ;  /* 0x00012000ff007988 */ /* 0x0003e80008000825 */
[----:B-1-3-5:R-:W-:Y:S05]  /*2c60*/  CALL.REL.NOINC `($__internal_1_$__cuda_sm10x_tcgen05_guardrail_trap_phase_invalid_during_alloc) ;  /* 0x0000004c00d87944 */ /* 0x02afea0003c00000 */
.L_x_50:
[----:B------:R-:W-:Y:S05]  /*2c70*/  WARPSYNC.ALL ;  /* 0x0000000000007948 */ /* 0x000fea0003800000 */
[----:B------:R-:W2:Y:S01]  /*2c80*/  S2UR UR5, SR_CgaCtaId ;  /* 0x00000000000579c3 */ /* 0x000ea20000008800 */
[----:B------:R-:W-:Y:S01]  /*2c90*/  UMOV UR4, 0x400 ;  /* 0x0000040000047882 */ /* 0x000fe20000000000 */
[----:B------:R-:W-:-:S06]  /*2ca0*/  NOP ;  /* 0x0000000000007918 */ /* 0x000fcc0000000000 */
[----:B------:R-:W-:Y:S06]  /*2cb0*/  BAR.ARV 0x6, 0xa0 ;  /* 0x0182800000007b1d */ /* 0x000fec0000002000 */
[----:B------:R-:W4:Y:S01]  /*2cc0*/  LDCU UR7, c[0x0][0x38c] ;  /* 0x00007180ff0777ac */ /* 0x000f220008000800 */
[----:B------:R-:W-:Y:S01]  /*2cd0*/  IMAD.MOV.U32 R11, RZ, RZ, 0x1 ;  /* 0x00000001ff0b7424 */ /* 0x000fe200078e00ff */
[----:B------:R-:W-:Y:S01]  /*2ce0*/  CS2R R8, SRZ ;  /* 0x0000000000087805 */ /* 0x000fe2000001ff00 */
[----:B------:R-:W-:Y:S01]  /*2cf0*/  IMAD.MOV.U32 R10, RZ, RZ, RZ ;  /* 0x000000ffff0a7224 */ /* 0x000fe200078e00ff */
[----:B------:R-:W3:Y:S01]  /*2d00*/  LDCU UR6, c[0x0][0x38c] ;  /* 0x00007180ff0677ac */ /* 0x000ee20008000800 */
[----:B------:R-:W-:Y:S01]  /*2d10*/  UMOV UR15, URZ ;  /* 0x000000ff000f7c82 */ /* 0x000fe20008000000 */
[----:B------:R-:W-:Y:S01]  /*2d20*/  UMOV UR14, URZ ;  /* 0x000000ff000e7c82 */ /* 0x000fe20008000000 */
[----:B--2---:R-:W-:Y:S01]  /*2d30*/  ULEA UR5, UR5, UR4, 0x18 ;  /* 0x0000000405057291 */ /* 0x004fe2000f8ec0ff */
[----:B------:R-:W-:Y:S01]  /*2d40*/  UMOV UR24, 0x0 ;  /* 0x0000000000187882 */ /* 0x000fe20000000000 */
[----:B------:R-:W-:-:S02]  /*2d50*/  UMOV UR25, 0x42004a0 ;  /* 0x042004a000197882 */ /* 0x000fc40000000000 */
[----:B------:R-:W-:Y:S02]  /*2d60*/  UIADD3 UR10, UPT, UPT, UR5, 0x4400, URZ ;  /* 0x00004400050a7890 */ /* 0x000fe4000fffe0ff */
[----:B------:R-:W-:Y:S02]  /*2d70*/  UIADD3 UR11, UPT, UPT, UR5, 0xc400, URZ ;  /* 0x0000c400050b7890 */ /* 0x000fe4000fffe0ff */
[----:B----4-:R-:W-:Y:S01]  /*2d80*/  UIADD3 UR7, UPT, UPT, UR7, 0x7f, URZ ;  /* 0x0000007f07077890 */ /* 0x010fe2000fffe0ff */
[----:B-1----:R-:W1:Y:S01]  /*2d90*/  LDS R0, [UR5+0x120] ;  /* 0x00012005ff007984 */ /* 0x002e620008000800 */
[----:B------:R-:W-:Y:S02]  /*2da0*/  USHF.R.U32.HI UR10, URZ, 0x4, UR10 ;  /* 0x00000004ff0a7899 */ /* 0x000fe4000801160a */
[----:B------:R-:W-:Y:S02]  /*2db0*/  USHF.R.S32.HI UR4, URZ, 0x1f, UR7 ;  /* 0x0000001fff047899 */ /* 0x000fe40008011407 */
[----:B------:R-:W-:-:S02]  /*2dc0*/  USHF.R.U32.HI UR11, URZ, 0x4, UR11 ;  /* 0x00000004ff0b7899 */ /* 0x000fc4000801160b */
[----:B------:R-:W-:Y:S02]  /*2dd0*/  ULEA.HI UR4, UR4, UR7, URZ, 0x7 ;  /* 0x0000000704047291 */ /* 0x000fe4000f8f38ff */
[----:B------:R-:W-:Y:S02]  /*2de0*/  ULOP3.LUT UR10, UR10, 0x3fff, URZ, 0xc0, !UPT ;  /* 0x00003fff0a0a7892 */ /* 0x000fe4000f8ec0ff */
[----:B------:R-:W-:Y:S02]  /*2df0*/  USHF.R.S32.HI UR4, URZ, 0x7, UR4 ;  /* 0x00000007ff047899 */ /* 0x000fe40008011404 */
[----:B------:R-:W-:Y:S02]  /*2e00*/  ULOP3.LUT UR11, UR11, 0x3fff, URZ, 0xc0, !UPT ;  /* 0x00003fff0b0b7892 */ /* 0x000fe4000f8ec0ff */
[----:B------:R-:W-:Y:S01]  /*2e10*/  UISETP.LT.AND UP0, UPT, UR4, 0x1, UPT ;  /* 0x000000010400788c */ /* 0x000fe2000bf01270 */
[----:B------:R-:W-:Y:S01]  /*2e20*/  UMOV UR22, 0x0 ;  /* 0x0000000000167882 */ /* 0x000fe20000000000 */
[----:B------:R-:W-:-:S02]  /*2e30*/  UMOV UR23, 0x42004a0 ;  /* 0x042004a000177882 */ /* 0x000fc40000000000 */
[----:B------:R-:W-:Y:S02]  /*2e40*/  USEL UR9, UR4, 0x1, !UP0 ;  /* 0x0000000104097887 */ /* 0x000fe4000c000000 */
[----:B------:R-:W-:Y:S02]  /*2e50*/  ULOP3.LUT UR10, UR10, 0x10000, URZ, 0xfc, !UPT ;  /* 0x000100000a0a7892 */ /* 0x000fe4000f8efcff */
[----:B------:R-:W-:Y:S02]  /*2e60*/  ULOP3.LUT UR11, UR11, 0x10000, URZ, 0xfc, !UPT ;  /* 0x000100000b0b7892 */ /* 0x000fe4000f8efcff */
[----:B------:R-:W-:Y:S02]  /*2e70*/  UIADD3 UR9, UPT, UPT, -UR9, URZ, URZ ;  /* 0x000000ff09097290 */ /* 0x000fe4000fffe1ff */
[----:B---3--:R-:W-:Y:S01]  /*2e80*/  UISETP.GE.AND UP3, UPT, UR6, 0x1, UPT ;  /* 0x000000010600788c */ /* 0x008fe2000bf66270 */
[----:B------:R-:W-:Y:S01]  /*2e90*/  UMOV UR20, 0x0 ;  /* 0x0000000000147882 */ /* 0x000fe20000000000 */
[----:B------:R-:W-:Y:S01]  /*2ea0*/  UMOV UR21, 0x42004a0 ;  /* 0x042004a000157882 */ /* 0x000fe20000000000 */
[----:B------:R-:W-:Y:S01]  /*2eb0*/  UMOV UR18, 0x0 ;  /* 0x0000000000127882 */ /* 0x000fe20000000000 */
[----:B------:R-:W-:Y:S01]  /*2ec0*/  UMOV UR19, 0x42004a0 ;  /* 0x042004a000137882 */ /* 0x000fe20000000000 */
[----:B-1----:R-:W-:-:S15]  /*2ed0*/  R2UR UR16, R0 ;  /* 0x00000000001072ca */ /* 0x002fde00000e0000 */
.L_x_59:
[----:B------:R-:W-:Y:S02]  /*2ee0*/  LEA R0, R10, UR5, 0x3 ;  /* 0x000000050a007c11 */ /* 0x000fe4000f8e18ff */
[----:B------:R-:W-:Y:S02]  /*2ef0*/  SHF.L.U32 R5, R9, 0x1f, RZ ;  /* 0x0000001f09057819 */ /* 0x000fe400000006ff */
[----:B------:R-:W-:Y:S01]  /*2f00*/  PLOP3.LUT P0, PT, PT, PT, UP3, 0x80, 0x8 ;  /* 0x000000000008781c */ /* 0x000fe20003f0f038 */
[----:B------:R-:W-:Y:S01]  /*2f10*/  VIADD R3, R0, 0x80 ;  /* 0x0000008000037836 */ /* 0x000fe20000000000 */
[----:B-1----:R-:W1:Y:S02]  /*2f20*/  SYNCS.PHASECHK.TRANS64.TRYWAIT P1, [R0+URZ+0x70], R5 ;  /* 0x00007005000075a7 */ /* 0x002e6400080211ff */
[----:B-1-3--:R-:W-:Y:S09]  /*2f30*/  @!P1 BRA `(.L_x_53) ;  /* 0x0000004400b09947 */ /* 0x00aff20003800000 */
.L_x_120:
[----:B------:R-:W-:Y:S01]  /*2f40*/  LEA R4, R10, UR5, 0x4 ;  /* 0x000000050a047c11 */ /* 0x000fe2000f8e20ff */
[----:B------:R-:W-:Y:S01]  /*2f50*/  @UP3 ULEA UR6, UR14, UR5, 0x3 ;  /* 0x000000050e063291 */ /* 0x000fe2000f8e18ff */
[----:B------:R-:W-:Y:S01]  /*2f60*/  PLOP3.LUT P2, PT, PT, PT, PT, 0x80, 0x8 ;  /* 0x000000000008781c */ /* 0x000fe20003f4f070 */
[----:B------:R-:W-:Y:S01]  /*2f70*/  ULEA UR7, UR15, UR5, 0x3 ;  /* 0x000000050f077291 */ /* 0x000fe2000f8e18ff */
[----:B------:R-:W-:Y:S02]  /*2f80*/  PRMT R3, RZ, 0x654, R3 ;  /* 0x00000654ff037816 */ /* 0x000fe40000000003 */
[----:B-1----:R-:W1:Y:S01]  /*2f90*/  LDS.128 R4, [R4+0x100] ;  /* 0x0001000004047984 */ /* 0x002e620000000c00 */
[----:B------:R-:W-:Y:S02]  /*2fa0*/  @P0 SHF.L.U32 R2, R8, 0x1f, RZ ;  /* 0x0000001f08020819 */ /* 0x000fe400000006ff */
[----:B------:R-:W-:Y:S01]  /*2fb0*/  SHF.L.U32 R0, R11, 0x1f, RZ ;  /* 0x0000001f0b007819 */ /* 0x000fe200000006ff */
[----:B------:R-:W-:Y:S01]  /*2fc0*/  @!PT LDS RZ, [RZ] ;  /* 0x00000000fffff984 */ /* 0x000fe20000000800 */
[----:B------:R-:W-:Y:S01]  /*2fd0*/  @!PT LDS RZ, [RZ] ;  /* 0x00000000fffff984 */ /* 0x000fe20000000800 */
[----:B------:R-:W-:Y:S01]  /*2fe0*/  @!PT LDS RZ, [RZ] ;  /* 0x00000000fffff984 */ /* 0x000fe20000000800 */
[----:B------:R-:W-:Y:S01]  /*2ff0*/  @!PT LDS RZ, [RZ] ;  /* 0x00000000fffff984 */ /* 0x000fe20000000800 */
[----:B------:R2:W-:Y:S06]  /*3000*/  MEMBAR.ALL.CTA ;  /* 0x0000000000007992 */ /* 0x0005ec0000008000 */
[----:B--2---:R-:W2:Y:S02]  /*3010*/  FENCE.VIEW.ASYNC.S ;  /* 0x00000000000073c6 */ /* 0x004ea40000000000 */
[----:B--2---:R2:W-:Y:S01]  /*3020*/  SYNCS.ARRIVE.TRANS64.RED.A1T0 RZ, [R3+URZ], RZ ;  /* 0x000000ff03ff79a7 */ /* 0x0045e200081004ff */
[----:B------:R2:W3:Y:S01]  /*3030*/  @P0 SYNCS.PHASECHK.TRANS64.TRYWAIT P2, [UR6], R2 ;  /* 0x00000002ff0005a7 */ /* 0x0004e20008041106 */
[----:B------:R-:W-:Y:S01]  /*3040*/  ULEA.HI UR6, UR15, UR15, URZ, 0x1 ;  /* 0x0000000f0f067291 */ /* 0x000fe2000f8f08ff */
[----:B-1----:R-:W-:-:S03]  /*3050*/  LOP3.LUT P1, RZ, R6, 0x1, RZ, 0xc0, !PT ;  /* 0x0000000106ff7812 */ /* 0x002fc6000782c0ff */
[----:B------:R-:W-:Y:S02]  /*3060*/  USHF.L.U32 UR8, UR6, 0x6, URZ ;  /* 0x0000000606087899 */ /* 0x000fe400080006ff */
[----:B------:R-:W-:Y:S02]  /*3070*/  ULOP3.LUT UR6, UR6, 0xffe, URZ, 0xc0, !UPT ;  /* 0x00000ffe06067892 */ /* 0x000fe4000f8ec0ff */
[----:B------:R-:W-:Y:S02]  /*3080*/  ULOP3.LUT UR8, UR8, 0xffffff80, URZ, 0xc0, !UPT ;  /* 0xffffff8008087892 */ /* 0x000fe4000f8ec0ff */
[----:B------:R-:W-:Y:S02]  /*3090*/  UIADD3 UR6, UPT, UPT, -UR6, UR15, URZ ;  /* 0x0000000f06067290 */ /* 0x000fe4000fffe1ff */
[----:B------:R-:W-:Y:S01]  /*30a0*/  UIADD3 UR8, UPT, UPT, UR16, UR8, URZ ;  /* 0x0000000810087290 */ /* 0x000fe2000fffe0ff */
[----:B------:R-:W1:Y:S03]  /*30b0*/  SYNCS.PHASECHK.TRANS64.TRYWAIT P0, [UR7+0xb0], R0 ;  /* 0x0000b000ff0075a7 */ /* 0x000e660008001107 */
[----:B------:R-:W-:Y:S01]  /*30c0*/  ULEA UR8, UR6, UR8, 0x14 ;  /* 0x0000000806087291 */ /* 0x000fe2000f8ea0ff */
[----:B-123--:R-:W-:Y:S11]  /*30d0*/  @!P0 BRA `(.L_x_54) ;  /* 0x00000044005c8947 */ /* 0x00eff60003800000 */
.L_x_122:
[----:B------:R-:W-:Y:S01]  /*30e0*/  IADD3 R10, PT, PT, R10, 0x1, RZ ;  /* 0x000000010a0a7810 */ /* 0x000fe20007ffe0ff */
[----:B------:R-:W-:Y:S06]  /*30f0*/  BRA.U !UP3, `(.L_x_55) ;  /* 0x000000010bc07547 */ /* 0x000fec000b800000 */
[----:B------:R-:W-:Y:S01]  /*3100*/  UPLOP3.LUT UP4, UPT, UPT, UPT, UPT, 0x40, 0x4 ;  /* 0x000000000004789c */ /* 0x000fe20003f8e870 */
[----:B------:R-:W-:Y:S01]  /*3110*/  UMOV UR13, UR9 ;  /* 0x00000009000d7c82 */ /* 0x000fe20008000000 */
[----:B------:R-:W-:Y:S01]  /*3120*/  UMOV UR12, UR4 ;  /* 0x00000004000c7c82 */ /* 0x000fe20008000000 */
[----:B------:R-:W-:-:S08]  /*3130*/  UMOV UR17, UR14 ;  /* 0x0000000e00117c82 */ /* 0x000fd00008000000 */
.L_x_58:
[----:B------:R-:W-:Y:S02]  /*3140*/  UIADD3 UR13, UPT, UPT, UR13, 0x1, URZ ;  /* 0x000000010d0d7890 */ /* 0x000fe4000fffe0ff */
[----:B--2---:R-:W-:Y:S02]  /*3150*/  ULEA UR6, UR17, UR5, 0x3 ;  /* 0x0000000511067291 */ /* 0x004fe4000f8e18ff */
[----:B------:R-:W-:Y:S01]  /*3160*/  UISETP.NE.AND UP0, UPT, UR13, URZ, UPT ;  /* 0x000000ff0d00728c */ /* 0x000fe2000bf05270 */
[----:B---3--:R-:W-:Y:S10]  /*3170*/  @P2 BRA `(.L_x_56) ;  /* 0x00000000000c2947 */ /* 0x008ff40003800000 */
[----:B-1----:R-:W-:Y:S04]  /*3180*/  SHF.L.U32 R3, R8, 0x1f, RZ ;  /* 0x0000001f08037819 */ /* 0x002fe800000006ff */
[----:B------:R-:W1:Y:S02]  /*3190*/  SYNCS.PHASECHK.TRANS64.TRYWAIT P0, [UR6], R3 ;  /* 0x00000003ff0075a7 */ /* 0x000e640008001106 */
[----:B-1----:R-:W-:Y:S05]  /*31a0*/  @!P0 BRA `(.L_x_57) ;  /* 0x0000004400408947 */ /* 0x002fea0003800000 */
.L_x_56:
[----:B------:R-:W-:Y:S01]  /*31b0*/  UISETP.NE.AND UP1, UPT, UR12, 0x1, UPT ;  /* 0x000000010c00788c */ /* 0x000fe2000bf25270 */
[----:B------:R-:W-:Y:S01]  /*31c0*/  PLOP3.LUT P2, PT, PT, PT, PT, 0x80, 0x8 ;  /* 0x000000000008781c */ /* 0x000fe20003f4f070 */
[----:B------:R-:W-:Y:S02]  /*31d0*/  UIADD3 UR14, UPT, UPT, UR17, 0x1, URZ ;  /* 0x00000001110e7890 */ /* 0x000fe4000fffe0ff */
[----:B------:R-:W-:Y:S02]  /*31e0*/  ULEA UR28, UR17, UR11, 0xa ;  /* 0x0000000b111c7291 */ /* 0x000fe4000f8e50ff */
[----:B------:R-:W-:Y:S01]  /*31f0*/  UISETP.NE.AND UP2, UPT, UR14, 0x4, UPT ;  /* 0x000000040e00788c */ /* 0x000fe2000bf45270 */
[----:B------:R-:W-:Y:S01]  /*3200*/  PLOP3.LUT P0, PT, PT, PT, UP1, 0x80, 0x8 ;  /* 0x000000000008781c */ /* 0x000fe20003f0f018 */
[----:B------:R-:W-:Y:S02]  /*3210*/  UIADD3 UR40, UPT, UPT, UR28, 0x2, URZ ;  /* 0x000000021c287890 */ /* 0x000fe4000fffe0ff */
[----:B------:R-:W-:Y:S02]  /*3220*/  USEL UR27, URZ, 0x1, UP2 ;  /* 0x00000001ff1b7887 */ /* 0x000fe40009000000 */
[----:B------:R-:W-:Y:S02]  /*3230*/  USEL UR14, UR14, URZ, UP2 ;  /* 0x000000ff0e0e7287 */ /* 0x000fe40009000000 */
[----:B------:R-:W-:Y:S02]  /*3240*/  UIADD3 UR36, UPT, UPT, UR28, 0x4, URZ ;  /* 0x000000041c247890 */ /* 0x000fe4000fffe0ff */
[----:B------:R-:W-:Y:S01]  /*3250*/  @UP1 ULEA UR26, UR14, UR5, 0x3 ;  /* 0x000000050e1a1291 */ /* 0x000fe2000f8e18ff */
[----:B------:R-:W-:Y:S01]  /*3260*/  LOP3.LUT R8, R8, UR27, RZ, 0x3c, !PT ;  /* 0x0000001b08087c12 */ /* 0x000fe2000f8e3cff */
[----:B------:R-:W-:Y:S02]  /*3270*/  UIADD3 UR32, UPT, UPT, UR28, 0x6, URZ ;  /* 0x000000061c207890 */ /* 0x000fe4000fffe0ff */
[----:B------:R-:W-:Y:S01]  /*3280*/  UIADD3 UR6, UPT, UPT, UR6, 0x20, URZ ;  /* 0x0000002006067890 */ /* 0x000fe2000fffe0ff */
[----:B-1----:R-:W-:Y:S01]  /*3290*/  @P0 SHF.L.U32 R0, R8, 0x1f, RZ ;  /* 0x0000001f08000819 */ /* 0x002fe200000006ff */
[----:B------:R-:W-:Y:S01]  /*32a0*/  UIADD3 UR12, UPT, UPT, UR12, -0x1, URZ ;  /* 0xffffffff0c0c7890 */ /* 0x000fe2000fffe0ff */
[----:B------:R-:W-:Y:S02]  /*32b0*/  UMOV UR29, 0x40004040 ;  /* 0x40004040001d7882 */ /* 0x000fe40000000000 */
[----:B------:R2:W3:Y:S01]  /*32c0*/  @P0 SYNCS.PHASECHK.TRANS64.TRYWAIT P2, [UR26], R0 ;  /* 0x00000000ff0005a7 */ /* 0x0004e2000804111a */
[----:B------:R-:W-:Y:S01]  /*32d0*/  ULEA UR26, UR17, UR10, 0x9 ;  /* 0x0000000a111a7291 */ /* 0x000fe2000f8e48ff */
[----:B------:R-:W-:Y:S01]  /*32e0*/  UMOV UR27, 0x40004040 ;  /* 0x40004040001b7882 */ /* 0x000fe20000000000 */
[----:B------:R-:W-:Y:S02]  /*32f0*/  UMOV UR41, 0x40004040 ;  /* 0x4000404000297882 */ /* 0x000fe40000000000 */
[----:B------:R-:W-:Y:S02]  /*3300*/  UIADD3 UR38, UPT, UPT, UR26, 0x2, URZ ;  /* 0x000000021a267890 */ /* 0x000fe4000fffe0ff */
[----:B------:R-:W-:Y:S02]  /*3310*/  UIADD3 UR34, UPT, UPT, UR26, 0x4, URZ ;  /* 0x000000041a227890 */ /* 0x000fe4000fffe0ff */
[----:B------:R-:W-:Y:S01]  /*3320*/  UIADD3 UR30, UPT, UPT, UR26, 0x6, URZ ;  /* 0x000000061a1e7890 */ /* 0x000fe2000fffe0ff */
[----:B------:R2:W-:Y:S01]  /*3330*/  UTCIMMA gdesc[UR26], gdesc[UR28], tmem[UR8], tmem[UR24], idesc[UR25], UP4 ;  /* 0x00ff181c1a0075ea */ /* 0x0005e2000a000108 */
[----:B------:R-:W-:Y:S01]  /*3340*/  UPLOP3.LUT UP4, UPT, UPT, UPT, UPT, 0x80, 0x8 ;  /* 0x000000000008789c */ /* 0x000fe20003f8f070 */
[----:B------:R-:W-:Y:S01]  /*3350*/  UMOV UR39, 0x40004040 ;  /* 0x4000404000277882 */ /* 0x000fe20000000000 */
[----:B------:R-:W-:Y:S01]  /*3360*/  UMOV UR37, 0x40004040 ;  /* 0x4000404000257882 */ /* 0x000fe20000000000 */
[----:B------:R2:W-:Y:S01]  /*3370*/  UTCIMMA gdesc[UR38], gdesc[UR40], tmem[UR8], tmem[UR22], idesc[UR23], UPT ;  /* 0x00ff1628260075ea */ /* 0x0005e2000b800108 */
[----:B------:R-:W-:Y:S01]  /*3380*/  UMOV UR35, 0x40004040 ;  /* 0x4000404000237882 */ /* 0x000fe20000000000 */
[----:B------:R-:W-:Y:S01]  /*3390*/  UMOV UR33, 0x40004040 ;  /* 0x4000404000217882 */ /* 0x000fe20000000000 */
[----:B------:R-:W-:Y:S01]  /*33a0*/  UMOV UR31, 0x40004040 ;  /* 0x40004040001f7882 */ /* 0x000fe20000000000 */
[----:B------:R2:W-:Y:S01]  /*33b0*/  UTCIMMA gdesc[UR34], gdesc[UR36], tmem[UR8], tmem[UR20], idesc[UR21], UPT ;  /* 0x00ff1424220075ea */ /* 0x0005e2000b800108 */
[----:B------:R2:W-:Y:S01]  /*33c0*/  UTCIMMA gdesc[UR30], gdesc[UR32], tmem[UR8], tmem[UR18], idesc[UR19], UPT ;  /* 0x00ff12201e0075ea */ /* 0x0005e2000b800108 */
[----:B------:R2:W-:Y:S01]  /*33d0*/  UTCBAR [UR6], URZ ;  /* 0x000000ff060073e9 */ /* 0x0005e200080000ff */
[----:B------:R-:W-:Y:S01]  /*33e0*/  UMOV UR17, UR14 ;  /* 0x0000000e00117c82 */ /* 0x000fe20008000000 */
[----:B------:R-:W-:Y:S05]  /*33f0*/  BRA.U UP0, `(.L_x_58) ;  /* 0xfffffffd00507547 */ /* 0x000fea000b83ffff */
.L_x_55:
[----:B------:R-:W-:Y:S01]  /*3400*/  UIADD3 UR15, UPT, UPT, UR15, 0x1, URZ ;  /* 0x000000010f0f7890 */ /* 0x000fe2000fffe0ff */
[C---:B------:R-:W-:Y:S01]  /*3410*/  ISETP.NE.AND P0, PT, R10.reuse, 0x2, PT ;  /* 0x000000020a00780c */ /* 0x040fe20003f05270 */
[----:B------:R-:W-:Y:S02]  /*3420*/  UIADD3 UR7, UPT, UPT, UR7, 0x90, URZ ;  /* 0x0000009007077890 */ /* 0x000fe4000fffe0ff */
[----:B------:R-:W-:Y:S01]  /*3430*/  UISETP.NE.AND UP0, UPT, UR15, 0x4, UPT ;  /* 0x000000040f00788c */ /* 0x000fe2000bf05270 */
[----:B-12---:R-:W-:Y:S02]  /*3440*/  SEL R0, RZ, 0x1, P0 ;  /* 0x00000001ff007807 */ /* 0x006fe40000000000 */
[----:B------:R-:W-:Y:S01]  /*3450*/  SEL R10, R10, RZ, P0 ;  /* 0x000000ff0a0a7207 */ /* 0x000fe20000000000 */
[----:B------:R-:W-:Y:S01]  /*3460*/  USEL UR6, URZ, 0x1, UP0 ;  /* 0x00000001ff067887 */ /* 0x000fe20008000000 */
[----:B------:R-:W-:Y:S01]  /*3470*/  LOP3.LUT R9, R9, R0, RZ, 0x3c, !PT ;  /* 0x0000000009097212 */ /* 0x000fe200078e3cff */
[----:B------:R-:W-:Y:S01]  /*3480*/  USEL UR15, UR15, URZ, UP0 ;  /* 0x000000ff0f0f7287 */ /* 0x000fe20008000000 */
[----:B------:R1:W-:Y:S03]  /*3490*/  UTCBAR [UR7], URZ ;  /* 0x000000ff070073e9 */ /* 0x0003e600080000ff */
[----:B------:R-:W-:Y:S01]  /*34a0*/  LOP3.LUT R11, R11, UR6, RZ, 0x3c, !PT ;  /* 0x000000060b0b7c12 */ /* 0x000fe2000f8e3cff */
[----:B------:R-:W-:Y:S07]  /*34b0*/  @P1 BRA `(.L_x_59) ;  /* 0xfffffff800881947 */ /* 0x000fee000383ffff */
[----:B------:R-:W2:Y:S01]  /*34c0*/  S2UR UR4, SR_CgaCtaId ;  /* 0x00000000000479c3 */ /* 0x000ea20000008800 */
[----:B------:R-:W-:Y:S01]  /*34d0*/  ELECT P0, URZ, PT ;  /* 0x0000000000ff782f */ /* 0x000fe20003800000 */
[----:B------:R-:W-:Y:S01]  /*34e0*/  IMAD.MOV.U32 R0, RZ, RZ, 0x1 ;  /* 0x00000001ff007424 */ /* 0x000fe200078e00ff */
[----:B------:R-:W-:Y:S01]  /*34f0*/  UIADD3 UR5, UPT, UPT, UR5, 0xb0, URZ ;  /* 0x000000b005057890 */ /* 0x000fe2000fffe0ff */
[----:B------:R-:W-:Y:S01]  /*3500*/  SHF.L.U32 R3, R11, 0x1f, RZ ;  /* 0x0000001f0b037819 */ /* 0x000fe200000006ff */
[----:B------:R-:W-:-:S03]  /*3510*/  UMOV UR6, 0x40 ;  /* 0x0000004000067882 */ /* 0x000fc60000000000 */
[----:B------:R-:W-:Y:S01]  /*3520*/  UVIRTCOUNT.DEALLOC.SMPOOL 0x80 ;  /* 0x000000800000784c */ /* 0x000fe20000000000 */
[----:B--2---:R-:W-:Y:S02]  /*3530*/  ULEA UR4, UR4, UR6, 0x18 ;  /* 0x0000000604047291 */ /* 0x004fe4000f8ec0ff */
[----:B------:R-:W-:-:S07]  /*3540*/  ULEA UR6, UR15, UR5, 0x3 ;  /* 0x000000050f067291 */ /* 0x000fce000f8e18ff */
[----:B------:R2:W-:Y:S02]  /*3550*/  @P0 STS.U8 [UR4+0x1c], R0 ;  /* 0x00001c00ff000988 */ /* 0x0005e40008000004 */
[----:B------:R-:W4:Y:S02]  /*3560*/  SYNCS.PHASECHK.TRANS64.TRYWAIT P0, [UR6], R3 ;  /* 0x00000003ff0075a7 */ /* 0x000f240008001106 */
[----:B--2-4-:R-:W-:Y:S05]  /*3570*/  @!P0 BRA `(.L_x_60) ;  /* 0x0000004000648947 */ /* 0x014fea0003800000 */
.L_x_125:
[----:B-1----:R-:W-:-:S04]  /*3580*/  UIADD3 UR7, UPT, UPT, UR15, 0x1, URZ ;  /* 0x000000010f077890 */ /* 0x002fc8000fffe0ff */
[----:B------:R-:W-:-:S04]  /*3590*/  UISETP.NE.AND UP0, UPT, UR7, 0x4, UPT ;  /* 0x000000040700788c */ /* 0x000fc8000bf05270 */
[----:B------:R-:W-:Y:S02]  /*35a0*/  USEL UR8, URZ, 0x1, UP0 ;  /* 0x00000001ff087887 */ /* 0x000fe40008000000 */
[----:B------:R-:W-:-:S04]  /*35b0*/  USEL UR7, UR7, URZ, UP0 ;  /* 0x000000ff07077287 */ /* 0x000fc80008000000 */
[----:B------:R-:W-:Y:S01]  /*35c0*/  ULEA UR6, UR7, UR5, 0x3 ;  /* 0x0000000507067291 */ /* 0x000fe2000f8e18ff */
[----:B------:R-:W-:-:S04]  /*35d0*/  LOP3.LUT R2, R11, UR8, RZ, 0x3c, !PT ;  /* 0x000000080b027c12 */ /* 0x000fc8000f8e3cff */
[----:B--2---:R-:W-:-:S04]  /*35e0*/  SHF.L.U32 R3, R2, 0x1f, RZ ;  /* 0x0000001f02037819 */ /* 0x004fc800000006ff */
[----:B------:R-:W1:Y:S02]  /*35f0*/  SYNCS.PHASECHK.TRANS64.TRYWAIT P0, [UR6], R3 ;  /* 0x00000003ff0075a7 */ /* 0x000e640008001106 */
[----:B-1----:R-:W-:Y:S05]  /*3600*/  @!P0 BRA `(.L_x_61) ;  /* 0x0000004000588947 */ /* 0x002fea0003800000 */
.L_x_127:
        /* <DEDUP_REMOVED lines=9> */
.L_x_129:
[----:B------:R-:W-:-:S04]  /*36a0*/  UIADD3 UR7, UPT, UPT, UR7, 0x1, URZ ;  /* 0x0000000107077890 */ /* 0x000fc8000fffe0ff */
[----:B------:R-:W-:-:S04]  /*36b0*/  UISETP.NE.AND UP0, UPT, UR7, 0x4, UPT ;  /* 0x000000040700788c */ /* 0x000fc8000bf05270 */
[----:B------:R-:W-:Y:S02]  /*36c0*/  USEL UR6, URZ, 0x1, UP0 ;  /* 0x00000001ff067887 */ /* 0x000fe40008000000 */
[----:B------:R-:W-:-:S04]  /*36d0*/  USEL UR7, UR7, URZ, UP0 ;  /* 0x000000ff07077287 */ /* 0x000fc80008000000 */
[----:B------:R-:W-:Y:S01]  /*36e0*/  ULEA UR7, UR7, UR5, 0x3 ;  /* 0x0000000507077291 */ /* 0x000fe2000f8e18ff */
[----:B-1----:R-:W-:-:S04]  /*36f0*/  LOP3.LUT R3, R2, UR6, RZ, 0x3c, !PT ;  /* 0x0000000602037c12 */ /* 0x002fc8000f8e3cff */
[----:B------:R-:W-:-:S04]  /*3700*/  SHF.L.U32 R3, R3, 0x1f, RZ ;  /* 0x0000001f03037819 */ /* 0x000fc800000006ff */
[----:B------:R-:W1:Y:S02]  /*3710*/  SYNCS.PHASECHK.TRANS64.TRYWAIT P0, [UR7], R3 ;  /* 0x00000003ff0075a7 */ /* 0x000e640008001107 */
[----:B-1----:R-:W-:Y:S05]  /*3720*/  @!P0 BRA `(.L_x_63) ;  /* 0x0000004000408947 */ /* 0x002fea0003800000 */
.L_x_131:
[----:B------:R-:W-:Y:S01]  /*3730*/  NOP ;  /* 0x0000000000007918 */ /* 0x000fe20000000000 */
[----:B-1----:R-:W1:Y:S01]  /*3740*/  LDS R0, [UR4+0x14] ;  /* 0x00001404ff007984 */ /* 0x002e620008000800 */
[----:B------:R-:W-:Y:S01]  /*3750*/  ULOP3.LUT UR6, UR16, 0xffff, URZ, 0xc0, !UPT ;  /* 0x0000ffff10067892 */ /* 0x000fe2000f8ec0ff */
[----:B------:R-:W-:Y:S01]  /*3760*/  UMOV UR8, 0xffff ;  /* 0x0000ffff00087882 */ /* 0x000fe20000000000 */
[----:B------:R-:W-:Y:S02]  /*3770*/  UMOV UR5, 0x1 ;  /* 0x0000000100057882 */ /* 0x000fe40000000000 */
[----:B------:R-:W-:-:S04]  /*3780*/  USHF.R.U32.HI UR6, URZ, 0x5, UR6 ;  /* 0x00000005ff067899 */ /* 0x000fc80008011606 */
[----:B------:R-:W-:Y:S02]  /*3790*/  USHF.L.U32 UR8, UR8, UR6, URZ ;  /* 0x0000000608087299 */ /* 0x000fe400080006ff */
[----:B------:R-:W-:-:S04]  /*37a0*/  USHF.L.U32 UR5, UR5, UR6, URZ ;  /* 0x0000000605057299 */ /* 0x000fc800080006ff */
[----:B-1----:R-:W-:-:S04]  /*37b0*/  LOP3.LUT R0, R0, UR8, RZ, 0xc0, !PT ;  /* 0x0000000800007c12 */ /* 0x002fc8000f8ec0ff */
[----:B------:R-:W-:-:S13]  /*37c0*/  ISETP.NE.AND P0, PT, R0, UR8, PT ;  /* 0x0000000800007c0c */ /* 0x000fda000bf05270 */
[----:B------:R-:W-:Y:S05]  /*37d0*/  @P0 BRA `(.L_x_64) ;  /* 0x0000000000580947 */ /* 0x000fea0003800000 */
[----:B------:R-:W1:Y:S02]  /*37e0*/  LDS R0, [UR4+0x18] ;  /* 0x00001804ff007984 */ /* 0x000e640008000800 */
[----:B-1----:R-:W-:-:S04]  /*37f0*/  LOP3.LUT R0, R0, UR5, RZ, 0xc0, !PT ;  /* 0x0000000500007c12 */ /* 0x002fc8000f8ec0ff */
[----:B------:R-:W-:-:S13]  /*3800*/  ISETP.NE.AND P0, PT, R0, UR5, PT ;  /* 0x0000000500007c0c */ /* 0x000fda000bf05270 */
[----:B------:R-:W-:Y:S05]  /*3810*/  @P0 BRA `(.L_x_65) ;  /* 0x00000000003c0947 */ /* 0x000fea0003800000 */
[----:B------:R-:W1:Y:S01]  /*3820*/  S2R R2, SR_LANEID ;  /* 0x0000000000027919 */ /* 0x000e620000000000 */
[----:B------:R-:W-:Y:S01]  /*3830*/  ULOP3.LUT UR8, URZ, UR8, URZ, 0x33, !UPT ;  /* 0x00000008ff087292 */ /* 0x000fe2000f8e33ff */
[----:B------:R-:W-:Y:S01]  /*3840*/  LOP3.LUT R4, RZ, UR5, RZ, 0x33, !PT ;  /* 0x00000005ff047c12 */ /* 0x000fe2000f8e33ff */
[----:B------:R-:W-:Y:S02]  /*3850*/  VOTEU.ANY UR7, UPT, PT ;  /* 0x0000000000077886 */ /* 0x000fe400038e0100 */
[----:B------:R-:W-:Y:S01]  /*3860*/  UFLO.U32 UR7, UR7 ;  /* 0x00000007000772bd */ /* 0x000fe200080e0000 */
[----:B------:R-:W2:Y:S01]  /*3870*/  REDUX UR5, R4 ;  /* 0x00000000040573c4 */ /* 0x000ea20000000000 */
[----:B------:R-:W-:-:S06]  /*3880*/  IMAD.U32 R0, RZ, RZ, UR8 ;  /* 0x00000008ff007e24 */ /* 0x000fcc000f8e00ff */
[----:B------:R4:W-:Y:S01]  /*3890*/  UTCATOMSWS.AND URZ, UR8 ;  /* 0x0000000800ff79e3 */ /* 0x0009e20008000000 */
[----:B------:R-:W3:Y:S01]  /*38a0*/  REDUX UR6, R0 ;  /* 0x00000000000673c4 */ /* 0x000ee20000000000 */
[----:B-1----:R-:W-:Y:S01]  /*38b0*/  ISETP.EQ.U32.AND P0, PT, R2, UR7, PT ;  /* 0x0000000702007c0c */ /* 0x002fe2000bf02070 */
[----:B--2---:R-:W-:Y:S01]  /*38c0*/  IMAD.U32 R2, RZ, RZ, UR5 ;  /* 0x00000005ff027e24 */ /* 0x004fe2000f8e00ff */
[----:B---3--:R-:W-:-:S11]  /*38d0*/  MOV R3, UR6 ;  /* 0x0000000600037c02 */ /* 0x008fd60008000f00 */
[----:B------:R4:W-:Y:S04]  /*38e0*/  @P0 ATOMS.AND RZ, [UR4+0x14], R3 ;  /* 0x00001403ffff098c */ /* 0x0009e8000a800004 */
[----:B------:R4:W-:Y:S01]  /*38f0*/  @P0 ATOMS.AND RZ, [UR4+0x18], R2 ;  /* 0x00001802ffff098c */ /* 0x0009e2000a800004 */
[----:B------:R-:W-:Y:S05]  /*3900*/  BRA `(.L_x_66) ;  /* 0x0000000000147947 */ /* 0x000fea0003800000 */
.L_x_65:
[----:B------:R-:W-:Y:S02]  /*3910*/  MOV R2, 0x3930 ;  /* 0x0000393000027802 */ /* 0x000fe40000000f00 */
[----:B---3-5:R-:W-:Y:S05]  /*3920*/  CALL.REL.NOINC `($__internal_0_$__cuda_sm10x_tcgen05_guardrail_trap_col_being_dealloced_not_returned_by_alloc) ;  /* 0x00000040009c7944 */ /* 0x028fea0003c00000 */
[----:B------:R-:W-:Y:S05]  /*3930*/  BRA `(.L_x_66) ;  /* 0x0000000000087947 */ /* 0x000fea0003800000 */
.L_x_64:
[----:B------:R-:W-:Y:S02]  /*3940*/  MOV R2, 0x3960 ;  /* 0x0000396000027802 */ /* 0x000fe40000000f00 */
[----:B---3-5:R-:W-:Y:S05]  /*3950*/  CALL.REL.NOINC `($__internal_2_$__cuda_sm10x_tcgen05_guardrail_trap_unallocated_columns_being_dealloced) ;  /* 0x0000004000a87944 */ /* 0x028fea0003c00000 */
.L_x_66:
[----:B------:R-:W-:Y:S01]  /*3960*/  NOP ;  /* 0x0000000000007918 */ /* 0x000fe20000000000 */
[----:B----4-:R-:W-:Y:S05]  /*3970*/  EXIT ;  /* 0x000000000000794d */ /* 0x010fea0003800000 */
.L_x_48:
[----:B------:R-:W-:-:S09]  /*3980*/  UISETP.NE.OR UP2, UPT, UR8, 0x3, !UP2 ;  /* 0x000000030800788c */ /* 0x000fd2000d745670 */
[----:B------:R-:W-:Y:S05]  /*3990*/  BRA.U UP2, `(.L_x_67) ;  /* 0x0000000d02407547 */ /* 0x000fea000b800000 */
[----:B------:R-:W1:Y:S01]  /*39a0*/  LDC R0, c[0x0][0xb30] ;  /* 0x0002cc00ff007b82 */ /* 0x000e620000000800 */
[----:B------:R-:W2:Y:S01]  /*39b0*/  LDCU.64 UR8, c[0x0][0x888] ;  /* 0x00011100ff0877ac */ /* 0x000ea20008000a00 */
[----:B------:R-:W-:Y:S02]  /*39c0*/  HFMA2 R29, -RZ, RZ, 0, 0 ;  /* 0x00000000ff1d7431 */ /* 0x000fe400000001ff */
[----:B------:R-:W-:Y:S01]  /*39d0*/  IMAD.MOV.U32 R31, RZ, RZ, 0x1 ;  /* 0x00000001ff1f7424 */ /* 0x000fe200078e00ff */
[----:B------:R-:W-:Y:S01]  /*39e0*/  MOV R23, 0x1000 ;  /* 0x0000100000177802 */ /* 0x000fe20000000f00 */
[----:B------:R-:W4:Y:S01]  /*39f0*/  LDCU.64 UR4, c[0x0][0x890] ;  /* 0x00011200ff0477ac */ /* 0x000f220008000a00 */
[----:B------:R-:W-:Y:S01]  /*3a00*/  IMAD.MOV.U32 R30, RZ, RZ, RZ ;  /* 0x000000ffff1e7224 */ /* 0x000fe200078e00ff */
[----:B------:R-:W3:Y:S01]  /*3a10*/  LDC R19, c[0x0][0x370] ;  /* 0x0000dc00ff137b82 */ /* 0x000ee20000000800 */
[----:B------:R-:W-:Y:S01]  /*3a20*/  UMOV UR7, 0x400 ;  /* 0x0000040000077882 */ /* 0x000fe20000000000 */
[----:B------:R-:W-:-:S02]  /*3a30*/  UPLOP3.LUT UP1, UPT, UPT, UPT, UPT, 0x40, 0x4 ;  /* 0x000000000004789c */ /* 0x000fc40003f2e870 */
[----:B------:R-:W-:-:S04]  /*3a40*/  ULEA UR7, UR37, UR7, 0x18 ;  /* 0x0000000725077291 */ /* 0x000fc8000f8ec0ff */
[----:B------:R-:W3:Y:S01]  /*3a50*/  LDC R2, c[0x0][0xb0c] ;  /* 0x0002c300ff027b82 */ /* 0x000ee20000000800 */
[----:B------:R-:W-:Y:S02]  /*3a60*/  UIADD3 UR13, UPT, UPT, UR7, 0x48, URZ ;  /* 0x00000048070d7890 */ /* 0x000fe4000fffe0ff */
[----:B--2---:R-:W-:Y:S02]  /*3a70*/  UISETP.NE.U32.AND UP2, UPT, UR8, URZ, UPT ;  /* 0x000000ff0800728c */ /* 0x004fe4000bf45070 */
[----:B------:R-:W-:Y:S02]  /*3a80*/  UIADD3 UR17, UPT, UPT, UR7, 0x40, URZ ;  /* 0x0000004007117890 */ /* 0x000fe4000fffe0ff */
[----:B----4-:R-:W-:Y:S01]  /*3a90*/  UISETP.NE.U32.AND UP3, UPT, UR4, URZ, UPT ;  /* 0x000000ff0400728c */ /* 0x010fe2000bf65070 */
[----:B------:R-:W2:Y:S01]  /*3aa0*/  LDC R18, c[0x0][0xb20] ;  /* 0x0002c800ff127b82 */ /* 0x000ea20000000800 */
[----:B-1----:R-:W-:Y:S01]  /*3ab0*/  ISETP.NE.AND P1, PT, R0, 0x1, PT ;  /* 0x000000010000780c */ /* 0x002fe20003f25270 */
[----:B------:R-:W-:-:S02]  /*3ac0*/  UISETP.NE.AND.EX UP2, UPT, UR9, URZ, UPT, UP2 ;  /* 0x000000ff0900728c */ /* 0x000fc4000bf45320 */
[----:B------:R-:W-:Y:S02]  /*3ad0*/  UPRMT UR13, UR37, 0x654, UR13 ;  /* 0x00000654250d7896 */ /* 0x000fe4000800000d */
[----:B------:R-:W-:Y:S02]  /*3ae0*/  UISETP.NE.AND.EX UP3, UPT, UR5, URZ, UPT, UP3 ;  /* 0x000000ff0500728c */ /* 0x000fe4000bf65330 */
[----:B------:R-:W1:Y:S08]  /*3af0*/  LDC.64 R32, c[0x0][0x348] ;  /* 0x0000d200ff207b82 */ /* 0x000e700000000a00 */
[----:B------:R-:W4:Y:S08]  /*3b00*/  LDC.64 R16, c[0x0][0xb10] ;  /* 0x0002c400ff107b82 */ /* 0x000f300000000a00 */
[----:B------:R-:W1:Y:S08]  /*3b10*/  LDC.64 R6, c[0x0][0xb18] ;  /* 0x0002c600ff067b82 */ /* 0x000e700000000a00 */
[----:B------:R-:W1:Y:S08]  /*3b20*/  LDC.64 R4, c[0x0][0xb28] ;  /* 0x0002ca00ff047b82 */ /* 0x000e700000000a00 */
[----:B--23--:R-:W1:Y:S02]  /*3b30*/  LDC R22, c[0x0][0x374] ;  /* 0x0000dd00ff167b82 */ /* 0x00ce640000000800 */
.L_x_76:
[C---:B------:R-:W-:Y:S02]  /*3b40*/  LEA R0, R30.reuse, UR7, 0x3 ;  /* 0x000000071e007c11 */ /* 0x040fe4000f8e18ff */
[----:B------:R-:W-:Y:S02]  /*3b50*/  SHF.L.U32 R3, R29, 0x1f, RZ ;  /* 0x0000001f1d037819 */ /* 0x000fe400000006ff */
[----:B------:R-:W-:Y:S02]  /*3b60*/  LEA R24, R30, UR7, 0x4 ;  /* 0x000000071e187c11 */ /* 0x000fe4000f8e20ff */
[----:B--2---:R-:W2:Y:S02]  /*3b70*/  SYNCS.PHASECHK.TRANS64.TRYWAIT P0, [R0+URZ+0x70], R3 ;  /* 0x00007003000075a7 */ /* 0x004ea400080011ff */
[----:B--2---:R-:W-:Y:S05]  /*3b80*/  @!P0 BRA `(.L_x_68) ;  /* 0x0000003c00408947 */ /* 0x004fea0003800000 */
.L_x_132:
[----:B------:R-:W-:Y:S01]  /*3b90*/  ISETP.GE.AND P0, PT, R40, 0x1, PT ;  /* 0x000000012800780c */ /* 0x000fe20003f06270 */
[----:B------:R-:W3:Y:S01]  /*3ba0*/  LDS.128 R24, [R24+0x100] ;  /* 0x0001000018187984 */ /* 0x000ee20000000c00 */
[----:B--2---:R-:W-:Y:S01]  /*3bb0*/  VIADD R0, R0, 0x80 ;  /* 0x0000008000007836 */ /* 0x004fe20000000000 */
[----:B------:R-:W-:Y:S01]  /*3bc0*/  @!PT LDS RZ, [RZ] ;  /* 0x00000000fffff984 */ /* 0x000fe20000000800 */
[----:B------:R-:W-:Y:S01]  /*3bd0*/  @!PT LDS RZ, [RZ] ;  /* 0x00000000fffff984 */ /* 0x000fe20000000800 */
[----:B------:R-:W-:Y:S01]  /*3be0*/  @!PT LDS RZ, [RZ] ;  /* 0x00000000fffff984 */ /* 0x000fe20000000800 */
[----:B------:R-:W-:Y:S01]  /*3bf0*/  @!PT LDS RZ, [RZ] ;  /* 0x00000000fffff984 */ /* 0x000fe20000000800 */
[----:B------:R2:W-:Y:S06]  /*3c00*/  MEMBAR.ALL.CTA ;  /* 0x0000000000007992 */ /* 0x0005ec0000008000 */
[----:B--2---:R-:W2:Y:S01]  /*3c10*/  FENCE.VIEW.ASYNC.S ;  /* 0x00000000000073c6 */ /* 0x004ea20000000000 */
[----:B------:R-:W-:Y:S04]  /*3c20*/  PRMT R0, RZ, 0x654, R0 ;  /* 0x00000654ff007816 */ /* 0x000fe80000000000 */
[----:B--2---:R2:W-:Y:S01]  /*3c30*/  SYNCS.ARRIVE.TRANS64.RED.A1T0 RZ, [R0+URZ], RZ ;  /* 0x000000ff00ff79a7 */ /* 0x0045e200081004ff */
[----:B---3--:R-:W-:Y:S11]  /*3c40*/  LOP3.LUT P3, RZ, R26, 0x1, RZ, 0xc0, !PT ;  /* 0x000000011aff7812 */ /* 0x008ff6000786c0ff */
[----:B------:R-:W-:Y:S02]  /*3c50*/  @!UPT UIADD3 URZ, UPT, UPT, URZ, URZ, URZ ;  /* 0x000000fffffff290 */ /* 0x000fe4000fffe0ff */
[----:B------:R-:W-:Y:S02]  /*3c60*/  @P3 MOV R13, R24 ;  /* 0x00000018000d3202 */ /* 0x000fe40000000f00 */
[----:B------:R-:W-:Y:S01]  /*3c70*/  @P3 LOP3.LUT R8, R25, 0xffff, RZ, 0xc0, !PT ;  /* 0x0000ffff19083812 */ /* 0x000fe200078ec0ff */
[----:B--2---:R-:W-:Y:S06]  /*3c80*/  @!P0 BRA `(.L_x_69) ;  /* 0x0000000000a48947 */ /* 0x004fec0003800000 */
[----:B-1----:R-:W-:Y:S01]  /*3c90*/  IMAD.HI.U32 R35, R22, R7, RZ ;  /* 0x0000000716237227 */ /* 0x002fe200078e00ff */
[----:B------:R-:W-:Y:S02]  /*3ca0*/  ISETP.NE.AND P0, PT, R6, 0x1, PT ;  /* 0x000000010600780c */ /* 0x000fe40003f05270 */
[----:B------:R-:W-:Y:S01]  /*3cb0*/  ISETP.NE.AND P2, PT, R40, 0x1, PT ;  /* 0x000000012800780c */ /* 0x000fe20003f45270 */
[----:B----4-:R-:W-:Y:S01]  /*3cc0*/  IMAD.HI.U32 R34, R19, R16, RZ ;  /* 0x0000001013227227 */ /* 0x010fe200078e00ff */
[----:B------:R-:W-:Y:S02]  /*3cd0*/  SHF.R.U32.HI R35, RZ, R18, R35 ;  /* 0x00000012ff237219 */ /* 0x000fe40000011623 */
[----:B------:R-:W-:Y:S01]  /*3ce0*/  ISETP.NE.AND P4, PT, R2, 0x1, PT ;  /* 0x000000010200780c */ /* 0x000fe20003f85270 */
[----:B------:R-:W-:Y:S01]  /*3cf0*/  IMAD.HI.U32 R36, R13, R16, RZ ;  /* 0x000000100d247227 */ /* 0x000fe200078e00ff */
[----:B------:R-:W-:Y:S02]  /*3d00*/  SHF.R.U32.HI R34, RZ, R17, R34 ;  /* 0x00000011ff227219 */ /* 0x000fe40000011622 */
[----:B------:R-:W-:Y:S01]  /*3d10*/  SEL R3, R22, R35, !P0 ;  /* 0x0000002316037207 */ /* 0x000fe20004000000 */
[C---:B------:R-:W-:Y:S01]  /*3d20*/  IMAD.HI.U32 R35, R8.reuse, R7, RZ ;  /* 0x0000000708237227 */ /* 0x040fe200078e00ff */
[----:B------:R-:W-:Y:S02]  /*3d30*/  SEL R11, R19, R34, !P4 ;  /* 0x00000022130b7207 */ /* 0x000fe40006000000 */
[----:B------:R-:W-:Y:S01]  /*3d40*/  SHF.R.U32.HI R36, RZ, R17, R36 ;  /* 0x00000011ff247219 */ /* 0x000fe20000011624 */
[----:B------:R-:W-:Y:S01]  /*3d50*/  IMAD.HI.U32 R38, R3, R4, RZ ;  /* 0x0000000403267227 */ /* 0x000fe200078e00ff */
[----:B------:R-:W-:Y:S03]  /*3d60*/  SHF.R.U32.HI R35, RZ, R18, R35 ;  /* 0x00000012ff237219 */ /* 0x000fe60000011623 */
[----:B------:R-:W-:Y:S01]  /*3d70*/  IMAD.HI.U32 R34, R11, R4, RZ ;  /* 0x000000040b227227 */ /* 0x000fe200078e00ff */
[----:B------:R-:W-:Y:S02]  /*3d80*/  @P2 SHF.R.U32.HI R3, RZ, R5, R38 ;  /* 0x00000005ff032219 */ /* 0x000fe40000011626 */
[----:B------:R-:W-:Y:S02]  /*3d90*/  SEL R9, R8, R35, !P0 ;  /* 0x0000002308097207 */ /* 0x000fe40004000000 */
[----:B------:R-:W-:Y:S01]  /*3da0*/  @P2 SHF.R.U32.HI R11, RZ, R5, R34 ;  /* 0x00000005ff0b2219 */ /* 0x000fe20000011622 */
[C---:B------:R-:W-:Y:S01]  /*3db0*/  IMAD R10, R40.reuse, R3, RZ ;  /* 0x00000003280a7224 */ /* 0x040fe200078e02ff */
[----:B------:R-:W-:Y:S01]  /*3dc0*/  SEL R3, R13, R36, !P4 ;  /* 0x000000240d037207 */ /* 0x000fe20006000000 */
[C---:B------:R-:W-:Y:S03]  /*3dd0*/  IMAD.HI.U32 R14, R9.reuse, R4, RZ ;  /* 0x00000004090e7227 */ /* 0x040fe600078e00ff */
[----:B------:R-:W-:Y:S01]  /*3de0*/  ISETP.GE.AND P0, PT, R9, R10, PT ;  /* 0x0000000a0900720c */ /* 0x000fe20003f06270 */
[C---:B------:R-:W-:Y:S01]  /*3df0*/  IMAD R12, R40.reuse, R11, RZ ;  /* 0x0000000b280c7224 */ /* 0x040fe200078e02ff */
[-C--:B------:R-:W-:Y:S04]  /*3e00*/  SHF.R.U32.HI R14, RZ, R5.reuse, R14 ;  /* 0x00000005ff0e7219 */ /* 0x080fe8000001160e */
[----:B------:R-:W-:Y:S02]  /*3e10*/  ISETP.GE.OR P0, PT, R3, R12, P0 ;  /* 0x0000000c0300720c */ /* 0x000fe40000706670 */
[----:B------:R-:W-:Y:S05]  /*3e20*/  SEL R15, R9, R14, !P2 ;  /* 0x0000000e090f7207 */ /* 0x000fea0005000000 */
[----:B------:R-:W-:Y:S04]  /*3e30*/  IMAD.MOV R14, RZ, RZ, -R15 ;  /* 0x000000ffff0e7224 */ /* 0x000fe800078e0a0f */
[----:B------:R-:W-:Y:S02]  /*3e40*/  IMAD R14, R40, R14, R9 ;  /* 0x0000000e280e7224 */ /* 0x000fe400078e0209 */
[C---:B------:R-:W-:Y:S05]  /*3e50*/  @!P0 IMAD.HI.U32 R10, R3.reuse, R4, RZ ;  /* 0x00000004030a8227 */ /* 0x040fea00078e00ff */
[----:B------:R-:W-:Y:S04]  /*3e60*/  @!P0 SHF.R.U32.HI R10, RZ, R5, R10 ;  /* 0x00000005ff0a8219 */ /* 0x000fe8000001160a */
[----:B------:R-:W-:Y:S01]  /*3e70*/  @!P0 SEL R0, R3, R10, !P2 ;  /* 0x0000000a03008207 */ /* 0x000fe20005000000 */
[----:B------:R-:W-:Y:S03]  /*3e80*/  IMAD.MOV R10, RZ, RZ, -R3 ;  /* 0x000000ffff0a7224 */ /* 0x000fe600078e0a03 */
[----:B------:R-:W-:Y:S01]  /*3e90*/  @!P0 IADD3 R15, PT, PT, R15, -R0, RZ ;  /* 0x800000000f0f8210 */ /* 0x000fe20007ffe0ff */
[----:B------:R-:W-:Y:S01]  /*3ea0*/  @!P0 IMAD R0, R11, R14, R0 ;  /* 0x0000000e0b008224 */ /* 0x000fe200078e0200 */
[----:B------:R-:W-:Y:S01]  /*3eb0*/  IADD3 R11, PT, PT, -R9, RZ, RZ ;  /* 0x000000ff090b7210 */ /* 0x000fe20007ffe1ff */
[----:B------:R-:W-:Y:S02]  /*3ec0*/  IMAD R13, R2, R10, R13 ;  /* 0x0000000a020d7224 */ /* 0x000fe400078e020d */
[----:B------:R-:W-:Y:S02]  /*3ed0*/  @!P0 IMAD R9, R15, R40, R3 ;  /* 0x000000280f098224 */ /* 0x000fe400078e0203 */
[----:B------:R-:W-:Y:S02]  /*3ee0*/  @!P0 IMAD.MOV.U32 R3, RZ, RZ, R0 ;  /* 0x000000ffff038224 */ /* 0x000fe400078e0000 */
[----:B------:R-:W-:Y:S02]  /*3ef0*/  IMAD R8, R6, R11, R8 ;  /* 0x0000000b06087224 */ /* 0x000fe400078e0208 */
[----:B------:R-:W-:Y:S02]  /*3f00*/  IMAD R13, R3, R2, R13 ;  /* 0x00000002030d7224 */ /* 0x000fe400078e020d */
[----:B------:R-:W-:Y:S02]  /*3f10*/  IMAD R8, R9, R6, R8 ;  /* 0x0000000609087224 */ /* 0x000fe400078e0208 */
.L_x_69:
[----:B------:R-:W-:Y:S05]  /*3f20*/  BRA.U UP1, `(.L_x_70) ;  /* 0x0000000101107547 */ /* 0x000fea000b800000 */
[----:B------:R-:W-:Y:S04]  /*3f30*/  MOV R0, UR6 ;  /* 0x0000000600007c02 */ /* 0x000fe80008000f00 */
[----:B------:R-:W-:Y:S04]  /*3f40*/  SHF.L.U32 R3, R0, 0x1f, RZ ;  /* 0x0000001f00037819 */ /* 0x000fe800000006ff */
[----:B------:R-:W2:Y:S02]  /*3f50*/  SYNCS.PHASECHK.TRANS64.TRYWAIT P0, [UR7+0x68], R3 ;  /* 0x00006803ff0075a7 */ /* 0x000ea40008001107 */
[----:B--2---:R-:W-:Y:S05]  /*3f60*/  @!P0 BRA `(.L_x_71) ;  /* 0x00000038005c8947 */ /* 0x004fea0003800000 */
.L_x_70:
[----:B------:R-:W-:Y:S02]  /*3f70*/  R2UR UR19, R21 ;  /* 0x00000000151372ca */ /* 0x000fe400000e0000 */
[----:B------:R-:W-:Y:S02]  /*3f80*/  R2UR UR18, R20 ;  /* 0x00000000141272ca */ /* 0x000fe400000e0000 */
[----:B------:R-:W-:Y:S02]  /*3f90*/  ISETP.NE.U32.AND P2, PT, RZ, UR4, PT ;  /* 0x00000004ff007c0c */ /* 0x000fe4000bf45070 */
[----:B------:R-:W-:Y:S02]  /*3fa0*/  SHF.L.U32 R12, R31, 0x1f, RZ ;  /* 0x0000001f1f0c7819 */ /* 0x000fe400000006ff */
[----:B------:R-:W-:Y:S05]  /*3fb0*/  ISETP.NE.AND.EX P2, PT, RZ, UR5, PT, P2 ;  /* 0x00000005ff007c0c */ /* 0x000fea000bf45320 */
[----:B------:R-:W-:Y:S02]  /*3fc0*/  USHF.L.U32 UR19, UR19, 0x6, URZ ;  /* 0x0000000613137899 */ /* 0x000fe400080006ff */
[----:B------:R-:W-:Y:S01]  /*3fd0*/  USHF.L.U32 UR18, UR18, 0x7, URZ ;  /* 0x0000000712127899 */ /* 0x000fe200080006ff */
[----:B------:R-:W-:Y:S11]  /*3fe0*/  BRA.U !UP3, `(.L_x_72) ;  /* 0x000000010b347547 */ /* 0x000ff6000b800000 */
[----:B------:R-:W-:Y:S01]  /*3ff0*/  UPLOP3.LUT UP0, UPT, UPT, UPT, UP2, 0x80, 0x8 ;  /* 0x000000000008789c */ /* 0x000fe20003f0f020 */
[----:B--2---:R-:W-:Y:S02]  /*4000*/  HFMA2 R0, -RZ, RZ, 0, 5.9604644775390625e-08 ;  /* 0x00000001ff007431 */ /* 0x004fe400000001ff */
[----:B------:R-:W-:Y:S03]  /*4010*/  IMAD.MOV.U32 R91, RZ, RZ, 0x1 ;  /* 0x00000001ff5b7424 */ /* 0x000fe600078e00ff */
[----:B------:R-:W-:Y:S05]  /*4020*/  PLOP3.LUT P0, PT, PT, PT, UP0, 0x80, 0x8 ;  /* 0x000000000008781c */ /* 0x000fea0003f0f008 */
[----:B------:R-:W2:Y:S01]  /*4030*/  @UP0 LDCU.64 UR10, c[0x0][0x888] ;  /* 0x00011100ff0a07ac */ /* 0x000ea20008000a00 */
[----:B------:R-:W-:Y:S07]  /*4040*/  @UP0 UIMAD UR8, UR36, UR4, URZ ;  /* 0x00000004240802a4 */ /* 0x000fee000f8e02ff */
[----:B------:R-:W-:Y:S01]  /*4050*/  @!P0 PRMT R91, R0, 0x7610, R91 ;  /* 0x00007610005b8816 */ /* 0x000fe2000000005b */
[----:B--2---:R-:W-:Y:S03]  /*4060*/  @UP0 UIMAD.WIDE UR10, UR8, 0x4, UR10 ;  /* 0x00000004080a08a5 */ /* 0x004fe6000f8e020a */
[----:B------:R-:W2:Y:S03]  /*4070*/  @!UP0 LDCU UR8, c[0x0][0x880] ;  /* 0x00011000ff0887ac */ /* 0x000ea60008000800 */
[----:B------:R-:W-:Y:S01]  /*4080*/  IMAD.U32 R10, RZ, RZ, UR10 ;  /* 0x0000000aff0a7e24 */ /* 0x000fe2000f8e00ff */
[----:B------:R-:W-:Y:S05]  /*4090*/  MOV R11, UR11 ;  /* 0x0000000b000b7c02 */ /* 0x000fea0008000f00 */
[----:B-----5:R3:W5:Y:S02]  /*40a0*/  @P0 LDG.E R50, desc[UR46][R10.64] ;  /* 0x0000002e0a320981 */ /* 0x020764000c1e1900 */
[----:B--23--:R-:W-:Y:S07]  /*40b0*/  @!P0 IMAD.U32 R50, RZ, RZ, UR8 ;  /* 0x00000008ff328e24 */ /* 0x00cfee000f8e00ff */
.L_x_72:
[----:B-----5:R-:W-:Y:S01]  /*40c0*/  @!P2 ISETP.EQ.AND P0, PT, R50, RZ, PT ;  /* 0x000000ff3200a20c */ /* 0x020fe20003f02270 */
[----:B------:R-:W-:Y:S01]  /*40d0*/  @!UPT UIADD3 URZ, UPT, UPT, URZ, URZ, URZ ;  /* 0x000000fffffff290 */ /* 0x000fe2000fffe0ff */
[----:B------:R-:W-:Y:S11]  /*40e0*/  @!P2 BRA `(.L_x_73) ;  /* 0x000000000014a947 */ /* 0x000ff60003800000 */
[----:B------:R-:W-:Y:S02]  /*40f0*/  LOP3.LUT P2, RZ, R91, 0xff, RZ, 0xc0, !PT ;  /* 0x000000ff5bff7812 */ /* 0x000fe4000784c0ff */
[----:B------:R-:W-:Y:S04]  /*4100*/  PLOP3.LUT P0, PT, PT, PT, UP0, 0x80, 0x8 ;  /* 0x000000000008781c */ /* 0x000fe80003f0f008 */
[----:B------:R-:W-:Y:S07]  /*4110*/  PLOP3.LUT P0, PT, P0, PT, PT, 0x8, 0x80 ;  /* 0x000000000080781c */ /* 0x000fee000070e170 */
[----:B------:R-:W-:Y:S11]  /*4120*/  @P2 ISETP.EQ.AND P0, PT, R50, RZ, PT ;  /* 0x000000ff3200220c */ /* 0x000ff60003f02270 */
[----:B------:R-:W-:Y:S02]  /*4130*/  @!UPT UIADD3 URZ, UPT, UPT, URZ, URZ, URZ ;  /* 0x000000fffffff290 */ /* 0x000fe4000fffe0ff */
.L_x_73:
[----:B------:R-:W3:Y:S01]  /*4140*/  SYNCS.PHASECHK.TRANS64.TRYWAIT P2, [UR7+0x50], R12 ;  /* 0x0000500cff0075a7 */ /* 0x000ee20008041107 */
[----:B------:R-:W-:Y:S04]  /*4150*/  ELECT P4, URZ, PT ;  /* 0x0000000000ff782f */ /* 0x000fe80003880000 */
[----:B------:R-:W-:Y:S11]  /*4160*/  PLOP3.LUT P4, PT, P0, P4, PT, 0xf2, 0x2f ;  /* 0x00000000002f781c */ /* 0x000ff60000789e72 */
[----:B------:R-:W-:Y:S02]  /*4170*/  @!UPT UIADD3 URZ, UPT, UPT, URZ, URZ, URZ ;  /* 0x000000fffffff290 */ /* 0x000fe4000fffe0ff */
[----:B-1----:R-:W-:Y:S05]  /*4180*/  @!P4 IADD3 R21, P0, PT, R32, 0x580, RZ ;  /* 0x000005802015c810 */ /* 0x002fea0007f1e0ff */
[----:B------:R-:W-:Y:S01]  /*4190*/  @!P4 IMAD.X R20, RZ, RZ, R33, P0 ;  /* 0x000000ffff14c224 */ /* 0x000fe200000e0621 */
[----:B---3--:R-:W-:Y:S07]  /*41a0*/  @!P2 BRA `(.L_x_74) ;  /* 0x0000003400e4a947 */ /* 0x008fee0003800000 */
.L_x_135:
[----:B------:R-:W3:Y:S01]  /*41b0*/  LDC.64 R14, c[0x0][0xb10] ;  /* 0x0002c400ff0e7b82 */ /* 0x000ee20000000a00 */
[----:B------:R-:W-:Y:S01]  /*41c0*/  @!P4 R2UR UR8, R20 ;  /* 0x000000001408c2ca */ /* 0x000fe200000e0000 */
[----:B------:R-:W-:Y:S01]  /*41d0*/  VOTEU.ALL UP1, P4 ;  /* 0x0000000000ff7886 */ /* 0x000fe20002020000 */
[----:B------:R-:W-:Y:S01]  /*41e0*/  @!P4 R2UR UR9, R21 ;  /* 0x000000001509c2ca */ /* 0x000fe200000e0000 */
[----:B------:R-:W-:Y:S01]  /*41f0*/  UMOV UR10, 0x0 ;  /* 0x00000000000a7882 */ /* 0x000fe20000000000 */
[----:B------:R-:W-:Y:S03]  /*4200*/  UMOV UR11, 0x10000000 ;  /* 0x10000000000b7882 */ /* 0x000fe60000000000 */
[----:B------:R-:W5:Y:S01]  /*4210*/  LDC.64 R10, c[0x0][0xb18] ;  /* 0x0002c600ff0a7b82 */ /* 0x000f620000000a00 */
[----:B------:R-:W-:Y:S01]  /*4220*/  @!UP1 UIADD3 UR16, UPT, UPT, UR7, 0x200, URZ ;  /* 0x0000020007109890 */ /* 0x000fe2000fffe0ff */
[----:B------:R-:W-:Y:S01]  /*4230*/  @P3 SHF.R.U32.HI R28, RZ, 0x10, R25 ;  /* 0x00000010ff1c3819 */ /* 0x000fe20000011619 */
[----:B------:R-:W-:Y:S01]  /*4240*/  VOTEU.ALL UP1, P4 ;  /* 0x0000000000ff7886 */ /* 0x000fe20002020000 */
[----:B------:R-:W-:Y:S01]  /*4250*/  UMOV UR20, UR36 ;  /* 0x0000002400147c82 */ /* 0x000fe20008000000 */
[----:B------:R-:W-:Y:S03]  /*4260*/  VIADD R30, R30, 0x1 ;  /* 0x000000011e1e7836 */ /* 0x000fe60000000000 */
[----:B--2---:R-:W2:Y:S01]  /*4270*/  @!P1 LDC R0, c[0x0][0xb20] ;  /* 0x0002c800ff009b82 */ /* 0x004ea20000000800 */
[----:B------:R-:W-:Y:S01]  /*4280*/  IMAD.U32 R21, RZ, RZ, UR8 ;  /* 0x00000008ff157e24 */ /* 0x000fe2000f8e00ff */
[----:B------:R-:W-:Y:S06]  /*4290*/  UPRMT UR8, UR37, 0x654, UR17 ;  /* 0x0000065425087896 */ /* 0x000fec0008000011 */
[----:B-1----:R-:W1:Y:S01]  /*42a0*/  @!P1 LDC R3, c[0x0][0xb0c] ;  /* 0x0002c300ff039b82 */ /* 0x002e620000000800 */
[----:B------:R-:W-:Y:S01]  /*42b0*/  IMAD.U32 R20, RZ, RZ, UR9 ;  /* 0x00000009ff147e24 */ /* 0x000fe2000f8e00ff */
[----:B------:R-:W-:Y:S04]  /*42c0*/  @!P4 R2UR UR15, R21 ;  /* 0x00000000150fc2ca */ /* 0x000fe800000e0000 */
[----:B------:R-:W-:Y:S01]  /*42d0*/  @!P4 R2UR UR14, R20 ;  /* 0x00000000140ec2ca */ /* 0x000fe200000e0000 */
[----:B------:R-:W-:Y:S11]  /*42e0*/  @!P4 IMAD.MOV.U32 R20, RZ, RZ, 0x1000 ;  /* 0x00001000ff14c424 */ /* 0x000ff600078e00ff */
[----:B------:R-:W-:Y:S01]  /*42f0*/  @!UPT UIADD3 URZ, UPT, UPT, URZ, URZ, URZ ;  /* 0x000000fffffff290 */ /* 0x000fe2000fffe0ff */
[----:B------:R1:W-:Y:S01]  /*4300*/  @!UP1 UTMALDG.3D [UR16], [UR14], desc[UR10] ;  /* 0x00000a100e0095b4 */ /* 0x0003e20008011000 */
[----:B------:R1:W-:Y:S02]  /*4310*/  @!P4 SYNCS.ARRIVE.TRANS64.RED.A0TR RZ, [UR7+0x40], R20 ;  /* 0x00004014ffffc9a7 */ /* 0x0003e40008300407 */
[----:B-1----:R-:W-:Y:S01]  /*4320*/  @!P1 ISETP.NE.AND P2, PT, R3, 0x1, PT ;  /* 0x000000010300980c */ /* 0x002fe20003f45270 */
[C---:B---3--:R-:W-:Y:S01]  /*4330*/  @!P1 IMAD.HI.U32 R14, R13.reuse, R14, RZ ;  /* 0x0000000e0d0e9227 */ /* 0x048fe200078e00ff */
[----:B-----5:R-:W-:Y:S03]  /*4340*/  @!P1 ISETP.NE.AND P0, PT, R10, 0x1, PT ;  /* 0x000000010a00980c */ /* 0x020fe60003f05270 */
[C---:B------:R-:W-:Y:S01]  /*4350*/  @!P1 IMAD.HI.U32 R11, R8.reuse, R11, RZ ;  /* 0x0000000b080b9227 */ /* 0x040fe200078e00ff */
[----:B------:R-:W-:Y:S04]  /*4360*/  @!P1 SHF.R.U32.HI R14, RZ, R15, R14 ;  /* 0x0000000fff0e9219 */ /* 0x000fe8000001160e */
[----:B--2---:R-:W-:Y:S01]  /*4370*/  @!P1 SHF.R.U32.HI R9, RZ, R0, R11 ;  /* 0x00000000ff099219 */ /* 0x004fe2000001160b */
[----:B------:R-:W-:Y:S01]  /*4380*/  SYNCS.ARRIVE.TRANS64.RED.A1T0 RZ, [UR8], RZ ;  /* 0x000000ffffff79a7 */ /* 0x000fe20008100408 */
[----:B------:R-:W-:Y:S02]  /*4390*/  @!P1 SEL R14, R13, R14, !P2 ;  /* 0x0000000e0d0e9207 */ /* 0x000fe40005000000 */
[----:B------:R-:W-:Y:S01]  /*43a0*/  @!P1 SEL R9, R8, R9, !P0 ;  /* 0x0000000908099207 */ /* 0x000fe20004000000 */
[----:B------:R-:W1:Y:S04]  /*43b0*/  SYNCS.PHASECHK.TRANS64.TRYWAIT P5, [UR7+0x58], R12 ;  /* 0x0000580cff0075a7 */ /* 0x000e6800080a1107 */
[----:B------:R-:W-:Y:S02]  /*43c0*/  @!P1 IMAD.IADD R0, R9, 0x1, -R14 ;  /* 0x0000000109009824 */ /* 0x000fe400078e0a0e */
[----:B------:R-:W-:Y:S02]  /*43d0*/  @!P1 IMAD.IADD R9, R14, 0x1, -R9 ;  /* 0x000000010e099824 */ /* 0x000fe400078e0a09 */
[----:B------:R-:W-:Y:S02]  /*43e0*/  @!P1 IMAD R13, R0, R3, R13 ;  /* 0x00000003000d9224 */ /* 0x000fe400078e020d */
[----:B------:R-:W-:Y:S01]  /*43f0*/  @!P1 IMAD R8, R9, R10, R8 ;  /* 0x0000000a09089224 */ /* 0x000fe200078e0208 */
[----:B-1----:R-:W-:Y:S06]  /*4400*/  @!P5 BRA `(.L_x_75) ;  /* 0x000000340064d947 */ /* 0x002fec0003800000 */
.L_x_137:
[----:B-1----:R-:W-:Y:S01]  /*4410*/  @!P4 IADD3 R3, P0, PT, R32, 0x580, RZ ;  /* 0x000005802003c810 */ /* 0x002fe20007f1e0ff */
[----:B------:R-:W-:Y:S01]  /*4420*/  VOTEU.ALL UP1, P4 ;  /* 0x0000000000ff7886 */ /* 0x000fe20002020000 */
[----:B------:R-:W-:Y:S01]  /*4430*/  UMOV UR20, 0x0 ;  /* 0x0000000000147882 */ /* 0x000fe20000000000 */
[----:B------:R-:W-:Y:S01]  /*4440*/  UMOV UR21, 0x10000000 ;  /* 0x1000000000157882 */ /* 0x000fe20000000000 */
[----:B------:R-:W-:Y:S01]  /*4450*/  @!P4 R2UR UR9, R3 ;  /* 0x000000000309c2ca */ /* 0x000fe200000e0000 */
[----:B------:R-:W-:Y:S01]  /*4460*/  @!P4 IMAD.X R0, RZ, RZ, R33, P0 ;  /* 0x000000ffff00c224 */ /* 0x000fe200000e0621 */
[----:B------:R-:W-:Y:S01]  /*4470*/  @!UP1 UIADD3 UR10, UPT, UPT, UR18, 0x40, URZ ;  /* 0x00000040120a9890 */ /* 0x000fe2000fffe0ff */
[----:B------:R-:W-:Y:S01]  /*4480*/  ISETP.NE.AND P0, PT, R30, 0x2, PT ;  /* 0x000000021e00780c */ /* 0x000fe20003f05270 */
[----:B------:R-:W-:Y:S01]  /*4490*/  UMOV UR11, UR19 ;  /* 0x00000013000b7c82 */ /* 0x000fe20008000000 */
[----:B------:R-:W-:Y:S01]  /*44a0*/  UMOV UR12, UR36 ;  /* 0x00000024000c7c82 */ /* 0x000fe20008000000 */
[----:B------:R-:W-:Y:S01]  /*44b0*/  @!P4 R2UR UR8, R0 ;  /* 0x000000000008c2ca */ /* 0x000fe200000e0000 */
[----:B------:R-:W-:Y:S01]  /*44c0*/  IMAD.IADD R20, R8, 0x1, R83 ;  /* 0x0000000108147824 */ /* 0x000fe200078e0253 */
[----:B------:R-:W-:Y:S01]  /*44d0*/  @P3 R2UR UR36, R28 ;  /* 0x000000001c2432ca */ /* 0x000fe200000e0000 */
[----:B------:R-:W-:Y:S01]  /*44e0*/  IMAD.IADD R21, R13, 0x1, R90 ;  /* 0x000000010d157824 */ /* 0x000fe200078e025a */
[----:B------:R-:W-:Y:S02]  /*44f0*/  SEL R0, RZ, 0x1, P0 ;  /* 0x00000001ff007807 */ /* 0x000fe40000000000 */
[----:B------:R-:W-:Y:S01]  /*4500*/  LOP3.LUT R31, R31, 0x1, RZ, 0x3c, !PT ;  /* 0x000000011f1f7812 */ /* 0x000fe200078e3cff */
[----:B------:R-:W-:Y:S01]  /*4510*/  IMAD.U32 R10, RZ, RZ, UR9 ;  /* 0x00000009ff0a7e24 */ /* 0x000fe2000f8e00ff */
[----:B------:R-:W-:Y:S01]  /*4520*/  @!UP1 UIADD3 UR9, UPT, UPT, UR7, 0x48, URZ ;  /* 0x0000004807099890 */ /* 0x000fe2000fffe0ff */
[----:B------:R-:W-:Y:S02]  /*4530*/  LOP3.LUT R29, R29, R0, RZ, 0x3c, !PT ;  /* 0x000000001d1d7212 */ /* 0x000fe400078e3cff */
[----:B------:R-:W-:Y:S02]  /*4540*/  SEL R30, R30, RZ, P0 ;  /* 0x000000ff1e1e7207 */ /* 0x000fe40000000000 */
[----:B------:R-:W-:Y:S01]  /*4550*/  IMAD.U32 R11, RZ, RZ, UR8 ;  /* 0x00000008ff0b7e24 */ /* 0x000fe2000f8e00ff */
[----:B------:R-:W-:Y:S01]  /*4560*/  @!P4 R2UR UR14, R10 ;  /* 0x000000000a0ec2ca */ /* 0x000fe200000e0000 */
[----:B------:R-:W-:Y:S01]  /*4570*/  @!UP1 UIADD3 UR8, UPT, UPT, UR7, 0x1200, URZ ;  /* 0x0000120007089890 */ /* 0x000fe2000fffe0ff */
[----:B------:R-:W-:Y:S02]  /*4580*/  VOTEU.ALL UP1, P4 ;  /* 0x0000000000ff7886 */ /* 0x000fe40002020000 */
[----:B------:R-:W-:Y:S11]  /*4590*/  @!P4 R2UR UR15, R11 ;  /* 0x000000000b0fc2ca */ /* 0x000ff600000e0000 */
[----:B------:R-:W-:Y:S02]  /*45a0*/  @!UPT UIADD3 URZ, UPT, UPT, URZ, URZ, URZ ;  /* 0x000000fffffff290 */ /* 0x000fe4000fffe0ff */
[----:B------:R2:W-:Y:S01]  /*45b0*/  @!UP1 UTMALDG.3D [UR8], [UR14], desc[UR20] ;  /* 0x000014080e0095b4 */ /* 0x0005e20008011000 */
[----:B------:R2:W-:Y:S01]  /*45c0*/  @!P4 SYNCS.ARRIVE.TRANS64.RED.A0TR RZ, [UR7+0x48], R23 ;  /* 0x00004817ffffc9a7 */ /* 0x0005e20008300407 */
[----:B------:R-:W-:Y:S01]  /*45d0*/  UPLOP3.LUT UP1, UPT, UPT, UPT, UPT, 0x80, 0x8 ;  /* 0x000000000008789c */ /* 0x000fe20003f2f070 */
[----:B------:R-:W-:Y:S01]  /*45e0*/  SYNCS.ARRIVE.TRANS64.RED.A1T0 RZ, [UR13], RZ ;  /* 0x000000ffffff79a7 */ /* 0x000fe2000810040d */
[----:B------:R-:W-:Y:S09]  /*45f0*/  @P3 BRA `(.L_x_76) ;  /* 0xfffffff400503947 */ /* 0x000ff2000383ffff */
[----:B------:R-:W-:-:S04]  /*4600*/  SHF.L.U32 R3, R31, 0x1f, RZ ;  /* 0x0000001f1f037819 */ /* 0x000fc800000006ff */
[----:B------:R-:W1:Y:S02]  /*4610*/  SYNCS.PHASECHK.TRANS64.TRYWAIT P0, [UR7+0x50], R3 ;  /* 0x00005003ff0075a7 */ /* 0x000e640008001107 */
[----:B-1----:R-:W-:Y:S05]  /*4620*/  @!P0 BRA `(.L_x_77) ;  /* 0x0000003000f48947 */ /* 0x002fea0003800000 */
.L_x_139:
[----:B-1----:R-:W-:-:S07]  /*4630*/  MOV R0, UR7 ;  /* 0x0000000700007c02 */ /* 0x002fce0008000f00 */
.L_x_78:
[----:B-1----:R-:W-:-:S04]  /*4640*/  SHF.L.U32 R3, R31, 0x1f, RZ ;  /* 0x0000001f1f037819 */ /* 0x002fc800000006ff */
[----:B------:R1:W3:Y:S03]  /*4650*/  SYNCS.PHASECHK.TRANS64.TRYWAIT P0, [R0+URZ+0x58], R3 ;  /* 0x00005803000075a7 */ /* 0x0002e600080011ff */
[----:B---3--:R-:W-:Y:S05]  /*4660*/  @!P0 NANOSLEEP.SYNCS 0x989680 ;  /* 0x009896800000895d */ /* 0x008fea0003900000 */
[----:B------:R-:W3:Y:S02]  /*4670*/  @!P0 SYNCS.PHASECHK.TRANS64 P0, [R0+URZ+0x58], R3 ;  /* 0x00005803000085a7 */ /* 0x000ee400080010ff */
[----:B--23--:R-:W-:Y:S05]  /*4680*/  @P0 EXIT ;  /* 0x000000000000094d */ /* 0x00cfea0003800000 */
[----:B------:R-:W-:Y:S05]  /*4690*/  BRA `(.L_x_78) ;  /* 0xfffffffc00e87947 */ /* 0x000fea000383ffff */
.L_x_67:
[----:B------:R-:W-:-:S06]  /*46a0*/  UISETP.GE.AND UP1, UPT, UR8, 0x4, UPT ;  /* 0x000000040800788c */ /* 0x000fcc000bf26270 */
[----:B------:R-:W-:-:S13]  /*46b0*/  PLOP3.LUT P0, PT, PT, PT, UP1, 0x80, 0x8 ;  /* 0x000000000008781c */ /* 0x000fda0003f0f018 */
[----:B------:R-:W-:Y:S05]  /*46c0*/  @!P0 EXIT ;  /* 0x000000000000894d */ /* 0x000fea0003800000 */
[----:B------:R-:W-:Y:S01]  /*46d0*/  BAR.SYNC.DEFER_BLOCKING 0x6, 0xa0 ;  /* 0x0182800000007b1d */ /* 0x000fe20000010000 */
[C---:B------:R-:W-:Y:S01]  /*46e0*/  IMAD.SHL.U32 R2, R103.reuse, 0x40, RZ ;  /* 0x0000004067027824 */ /* 0x040fe200078e00ff */
[C---:B------:R-:W-:Y:S01]  /*46f0*/  LOP3.LUT R105, R103.reuse, 0x60, RZ, 0xc0, !PT ;  /* 0x0000006067697812 */ /* 0x040fe200078ec0ff */
[C---:B------:R-:W-:Y:S02]  /*4700*/  IMAD.SHL.U32 R95, R103.reuse, 0x20, RZ ;  /* 0x00000020675f7824 */ /* 0x040fe400078e00ff */
[----:B------:R-:W-:Y:S02]  /*4710*/  HFMA2 R44, -RZ, RZ, 0, 0 ;  /* 0x00000000ff2c7431 */ /* 0x000fe400000001ff */
[C---:B------:R-:W-:Y:S01]  /*4720*/  IMAD.SHL.U32 R0, R103.reuse, 0x8, RZ ;  /* 0x0000000867007824 */ /* 0x040fe200078e00ff */
[----:B------:R-:W-:Y:S01]  /*4730*/  UMOV UR49, 0x400 ;  /* 0x0000040000317882 */ /* 0x000fe20000000000 */
[----:B------:R-:W1:Y:S01]  /*4740*/  LDC R93, c[0x0][0x370] ;  /* 0x0000dc00ff5d7b82 */ /* 0x000e620000000800 */
[----:B------:R-:W-:Y:S01]  /*4750*/  ULEA UR49, UR37, UR49, 0x18 ;  /* 0x0000003125317291 */ /* 0x000fe2000f8ec0ff */
[----:B------:R-:W-:Y:S01]  /*4760*/  LOP3.LUT R5, R2, 0x180, RZ, 0xc0, !PT ;  /* 0x0000018002057812 */ /* 0x000fe200078ec0ff */
[----:B------:R-:W-:Y:S01]  /*4770*/  IMAD.U32 R46, R103, 0x10000, RZ ;  /* 0x00010000672e7824 */ /* 0x000fe200078e00ff */
[----:B------:R-:W-:Y:S01]  /*4780*/  LOP3.LUT R95, R95, 0xc00, RZ, 0xc0, !PT ;  /* 0x00000c005f5f7812 */ /* 0x000fe200078ec0ff */
[----:B------:R-:W-:Y:S01]  /*4790*/  UIADD3 UR4, UPT, UPT, UR49, 0x2200, URZ ;  /* 0x0000220031047890 */ /* 0x000fe2000fffe0ff */
[----:B------:R-:W-:Y:S01]  /*47a0*/  LOP3.LUT R0, R5, 0x30, R0, 0xf8, !PT ;  /* 0x0000003005007812 */ /* 0x000fe200078ef800 */
[----:B------:R-:W-:Y:S01]  /*47b0*/  IMAD.SHL.U32 R5, R103, 0x2, RZ ;  /* 0x0000000267057824 */ /* 0x000fe200078e00ff */
[----:B------:R-:W2:Y:S01]  /*47c0*/  LDC R42, c[0x0][0xb0c] ;  /* 0x0002c300ff2a7b82 */ /* 0x000ea20000000800 */
[----:B------:R-:W-:Y:S01]  /*47d0*/  LOP3.LUT R95, R95, 0x40, R2, 0xf8, !PT ;  /* 0x000000405f5f7812 */ /* 0x000fe200078ef802 */
[----:B------:R-:W-:Y:S01]  /*47e0*/  IMAD.MOV.U32 R102, RZ, RZ, RZ ;  /* 0x000000ffff667224 */ /* 0x000fe200078e00ff */
[----:B------:R-:W-:Y:S01]  /*47f0*/  LOP3.LUT R46, R46, 0x600000, RZ, 0xc0, !PT ;  /* 0x006000002e2e7812 */ /* 0x000fe200078ec0ff */
[----:B------:R-:W-:Y:S01]  /*4800*/  IMAD.MOV.U32 R107, RZ, RZ, RZ ;  /* 0x000000ffff6b7224 */ /* 0x000fe200078e00ff */
[----:B------:R-:W-:-:S02]  /*4810*/  LOP3.LUT R0, R0, 0x20, R5, 0x78, !PT ;  /* 0x0000002000007812 */ /* 0x000fc400078e7805 */
[----:B------:R-:W-:Y:S02]  /*4820*/  CS2R R100, SRZ ;  /* 0x0000000000647805 */ /* 0x000fe4000001ff00 */
[----:B------:R-:W-:Y:S01]  /*4830*/  LOP3.LUT R95, R95, 0x200, R2, 0xf8, !PT ;  /* 0x000002005f5f7812 */ /* 0x000fe200078ef802 */
[----:B------:R-:W4:Y:S01]  /*4840*/  LDC R92, c[0x0][0xb20] ;  /* 0x0002c800ff5c7b82 */ /* 0x000f220000000800 */
[----:B------:R-:W3:Y:S01]  /*4850*/  LDS R3, [UR49+0x120] ;  /* 0x00012031ff037984 */ /* 0x000ee20008000800 */
[----:B------:R-:W-:Y:S01]  /*4860*/  LOP3.LUT R103, R103, 0x2, RZ, 0xc0, !PT ;  /* 0x0000000267677812 */ /* 0x000fe200078ec0ff */
[----:B------:R-:W-:Y:S01]  /*4870*/  IMAD.MOV.U32 R99, RZ, RZ, RZ ;  /* 0x000000ffff637224 */ /* 0x000fe200078e00ff */
[----:B------:R-:W-:Y:S01]  /*4880*/  LOP3.LUT R95, R95, R0, RZ, 0xfc, !PT ;  /* 0x000000005f5f7212 */ /* 0x000fe200078efcff */
[----:B------:R-:W-:Y:S01]  /*4890*/  IMAD.U32 R104, RZ, RZ, UR4 ;  /* 0x00000004ff687e24 */ /* 0x000fe2000f8e00ff */
[----:B------:R-:W-:Y:S01]  /*48a0*/  IADD3 R97, PT, PT, -R103, RZ, RZ ;  /* 0x000000ff67617210 */ /* 0x000fe20007ffe1ff */
[----:B------:R-:W1:Y:S01]  /*48b0*/  LDCU.64 UR52, c[0x0][0x348] ;  /* 0x00006900ff3477ac */ /* 0x000e620008000a00 */
[----:B------:R-:W1:Y:S01]  /*48c0*/  LDC R41, c[0x0][0xb30] ;  /* 0x0002cc00ff297b82 */ /* 0x000e620000000800 */
[----:B------:R-:W1:Y:S01]  /*48d0*/  LDCU.64 UR38, c[0x0][0x888] ;  /* 0x00011100ff2677ac */ /* 0x000e620008000a00 */
[----:B------:R-:W1:Y:S06]  /*48e0*/  LDCU.64 UR44, c[0x0][0x890] ;  /* 0x00011200ff2c77ac */ /* 0x000e6c0008000a00 */
[----:B------:R-:W1:Y:S01]  /*48f0*/  LDC.64 R88, c[0x0][0xb10] ;  /* 0x0002c400ff587b82 */ /* 0x000e620000000a00 */
[----:B------:R-:W-:-:S07]  /*4900*/  UIADD3 UR48, UPT, UPT, UR49, 0x200, URZ ;  /* 0x0000020031307890 */ /* 0x000fce000fffe0ff */
[----:B------:R-:W1:Y:S08]  /*4910*/  LDC.64 R38, c[0x0][0xb18] ;  /* 0x0002c600ff267b82 */ /* 0x000e700000000a00 */
[----:B------:R-:W1:Y:S08]  /*4920*/  LDC.64 R36, c[0x0][0xb28] ;  /* 0x0002ca00ff247b82 */ /* 0x000e700000000a00 */
[----:B------:R-:W1:Y:S01]  /*4930*/  LDC.64 R86, c[0x0][0x8b0] ;  /* 0x00022c00ff567b82 */ /* 0x000e620000000a00 */
[----:B---3--:R-:W-:-:S07]  /*4940*/  IMAD.IADD R46, R3, 0x1, R46 ;  /* 0x00000001032e7824 */ /* 0x008fce00078e022e */
[----:B------:R-:W3:Y:S08]  /*4950*/  LDC.64 R84, c[0x0][0x8a8] ;  /* 0x00022a00ff547b82 */ /* 0x000ef00000000a00 */
[----:B--2-4-:R-:W1:Y:S02]  /*4960*/  LDC R94, c[0x0][0x374] ;  /* 0x0000dd00ff5e7b82 */ /* 0x014e640000000800 */
.L_x_104:
[----:B------:R-:W-:Y:S02]  /*4970*/  LEA R0, R107, UR49, 0x3 ;  /* 0x000000316b007c11 */ /* 0x000fe4000f8e18ff */
[----:B------:R-:W-:Y:S02]  /*4980*/  SHF.L.U32 R3, R101, 0x1f, RZ ;  /* 0x0000001f65037819 */ /* 0x000fe400000006ff */
[----:B------:R-:W-:Y:S02]  /*4990*/  LEA R16, R107, UR49, 0x4 ;  /* 0x000000316b107c11 */ /* 0x000fe4000f8e20ff */
[----:B------:R-:W2:Y:S02]  /*49a0*/  SYNCS.PHASECHK.TRANS64.TRYWAIT P0, [R0+URZ+0x70], R3 ;  /* 0x00007003000075a7 */ /* 0x000ea400080011ff */
[----:B-12---:R-:W-:Y:S05]  /*49b0*/  @!P0 BRA `(.L_x_79) ;  /* 0x0000003000288947 */ /* 0x006fea0003800000 */
.L_x_140:
[----:B------:R-:W4:Y:S01]  /*49c0*/  LDC.64 R12, c[0x0][0xb10] ;  /* 0x0002c400ff0c7b82 */ /* 0x000f220000000a00 */
[----:B------:R-:W3:Y:S01]  /*49d0*/  LDS.128 R16, [R16+0x100] ;  /* 0x0001000010107984 */ /* 0x000ee20000000c00 */
[----:B-1----:R-:W-:Y:S01]  /*49e0*/  ISETP.NE.AND P1, PT, R41, 0x1, PT ;  /* 0x000000012900780c */ /* 0x002fe20003f25270 */
[----:B--2---:R-:W-:Y:S01]  /*49f0*/  VIADD R0, R0, 0x80 ;  /* 0x0000008000007836 */ /* 0x004fe20000000000 */
[----:B------:R-:W-:Y:S04]  /*4a00*/  ISETP.GE.AND P0, PT, R40, 0x1, PT ;  /* 0x000000012800780c */ /* 0x000fe80003f06270 */
[----:B------:R-:W1:Y:S01]  /*4a10*/  LDC.64 R10, c[0x0][0xb18] ;  /* 0x0002c600ff0a7b82 */ /* 0x000e620000000a00 */
[----:B------:R-:W-:Y:S01]  /*4a20*/  PRMT R0, RZ, 0x654, R0 ;  /* 0x00000654ff007816 */ /* 0x000fe20000000000 */
[----:B------:R-:W-:Y:S01]  /*4a30*/  @!PT LDS RZ, [RZ] ;  /* 0x00000000fffff984 */ /* 0x000fe20000000800 */
[----:B------:R-:W-:Y:S01]  /*4a40*/  @!PT LDS RZ, [RZ] ;  /* 0x00000000fffff984 */ /* 0x000fe20000000800 */
[----:B------:R-:W-:Y:S01]  /*4a50*/  @!PT LDS RZ, [RZ] ;  /* 0x00000000fffff984 */ /* 0x000fe20000000800 */
[----:B------:R-:W-:Y:S01]  /*4a60*/  @!PT LDS RZ, [RZ] ;  /* 0x00000000fffff984 */ /* 0x000fe20000000800 */
[----:B------:R2:W-:Y:S06]  /*4a70*/  MEMBAR.ALL.CTA ;  /* 0x0000000000007992 */ /* 0x0005ec0000008000 */
[----:B--2---:R-:W2:Y:S01]  /*4a80*/  FENCE.VIEW.ASYNC.S ;  /* 0x00000000000073c6 */ /* 0x004ea20000000000 */
[----:B------:R-:W1:Y:S08]  /*4a90*/  @!P1 LDC R14, c[0x0][0xb20] ;  /* 0x0002c800ff0e9b82 */ /* 0x000e700000000800 */
[----:B------:R-:W1:Y:S01]  /*4aa0*/  @!P1 LDC R9, c[0x0][0xb0c] ;  /* 0x0002c300ff099b82 */ /* 0x000e620000000800 */
[----:B--2---:R2:W-:Y:S01]  /*4ab0*/  SYNCS.ARRIVE.TRANS64.RED.A1T0 RZ, [R0+URZ], RZ ;  /* 0x000000ff00ff79a7 */ /* 0x0045e200081004ff */
[----:B---3--:R-:W-:Y:S04]  /*4ac0*/  LOP3.LUT P4, RZ, R18, 0x1, RZ, 0xc0, !PT ;  /* 0x0000000112ff7812 */ /* 0x008fe8000788c0ff */
[----:B------:R-:W-:Y:S09]  /*4ad0*/  P2R R106, PR, RZ, 0x10 ;  /* 0x00000010ff6a7803 */ /* 0x000ff20000000000 */
[----:B------:R-:W-:Y:S02]  /*4ae0*/  @P4 MOV R45, R16 ;  /* 0x00000010002d4202 */ /* 0x000fe40000000f00 */
[----:B------:R-:W-:Y:S01]  /*4af0*/  @P4 LOP3.LUT R43, R17, 0xffff, RZ, 0xc0, !PT ;  /* 0x0000ffff112b4812 */ /* 0x000fe200078ec0ff */
[----:B--2-4-:R-:W-:Y:S06]  /*4b00*/  @!P0 BRA `(.L_x_80) ;  /* 0x0000000000a48947 */ /* 0x014fec0003800000 */
[----:B------:R-:W-:Y:S01]  /*4b10*/  IMAD.HI.U32 R23, R94, R39, RZ ;  /* 0x000000275e177227 */ /* 0x000fe200078e00ff */
[----:B------:R-:W-:Y:S02]  /*4b20*/  ISETP.NE.AND P0, PT, R38, 0x1, PT ;  /* 0x000000012600780c */ /* 0x000fe40003f05270 */
[----:B------:R-:W-:Y:S01]  /*4b30*/  ISETP.NE.AND P2, PT, R40, 0x1, PT ;  /* 0x000000012800780c */ /* 0x000fe20003f45270 */
[----:B------:R-:W-:Y:S01]  /*4b40*/  IMAD.HI.U32 R22, R93, R88, RZ ;  /* 0x000000585d167227 */ /* 0x000fe200078e00ff */
[----:B------:R-:W-:Y:S02]  /*4b50*/  SHF.R.U32.HI R23, RZ, R92, R23 ;  /* 0x0000005cff177219 */ /* 0x000fe40000011617 */
[----:B------:R-:W-:Y:S01]  /*4b60*/  ISETP.NE.AND P3, PT, R42, 0x1, PT ;  /* 0x000000012a00780c */ /* 0x000fe20003f65270 */
[----:B------:R-:W-:Y:S01]  /*4b70*/  IMAD.HI.U32 R26, R45, R88, RZ ;  /* 0x000000582d1a7227 */ /* 0x000fe200078e00ff */
[----:B------:R-:W-:Y:S02]  /*4b80*/  SHF.R.U32.HI R22, RZ, R89, R22 ;  /* 0x00000059ff167219 */ /* 0x000fe40000011616 */
[----:B------:R-:W-:Y:S01]  /*4b90*/  SEL R3, R94, R23, !P0 ;  /* 0x000000175e037207 */ /* 0x000fe20004000000 */
[----:B------:R-:W-:Y:S01]  /*4ba0*/  IMAD.HI.U32 R23, R43, R39, RZ ;  /* 0x000000272b177227 */ /* 0x000fe200078e00ff */
[----:B------:R-:W-:Y:S02]  /*4bb0*/  SEL R7, R93, R22, !P3 ;  /* 0x000000165d077207 */ /* 0x000fe40005800000 */
[----:B------:R-:W-:Y:S01]  /*4bc0*/  SHF.R.U32.HI R26, RZ, R89, R26 ;  /* 0x00000059ff1a7219 */ /* 0x000fe2000001161a */
[-C--:B------:R-:W-:Y:S04]  /*4bd0*/  IMAD.HI.U32 R22, R3, R36.reuse, RZ ;  /* 0x0000002403167227 */ /* 0x080fe800078e00ff */
[----:B------:R-:W-:Y:S01]  /*4be0*/  IMAD.HI.U32 R24, R7, R36, RZ ;  /* 0x0000002407187227 */ /* 0x000fe200078e00ff */
[-C--:B------:R-:W-:Y:S02]  /*4bf0*/  @P2 SHF.R.U32.HI R3, RZ, R37.reuse, R22 ;  /* 0x00000025ff032219 */ /* 0x080fe40000011616 */
[----:B------:R-:W-:Y:S02]  /*4c00*/  SHF.R.U32.HI R22, RZ, R92, R23 ;  /* 0x0000005cff167219 */ /* 0x000fe40000011617 */
[----:B------:R-:W-:Y:S01]  /*4c10*/  @P2 SHF.R.U32.HI R7, RZ, R37, R24 ;  /* 0x00000025ff072219 */ /* 0x000fe20000011618 */
[C---:B------:R-:W-:Y:S01]  /*4c20*/  IMAD R2, R40.reuse, R3, RZ ;  /* 0x0000000328027224 */ /* 0x040fe200078e02ff */
[----:B------:R-:W-:Y:S02]  /*4c30*/  SEL R5, R43, R22, !P0 ;  /* 0x000000162b057207 */ /* 0x000fe40004000000 */
[----:B------:R-:W-:Y:S01]  /*4c40*/  SEL R3, R45, R26, !P3 ;  /* 0x0000001a2d037207 */ /* 0x000fe20005800000 */
[----:B------:R-:W-:Y:S01]  /*4c50*/  IMAD R4, R40, R7, RZ ;  /* 0x0000000728047224 */ /* 0x000fe200078e02ff */
[C---:B------:R-:W-:Y:S01]  /*4c60*/  ISETP.GE.AND P0, PT, R5.reuse, R2, PT ;  /* 0x000000020500720c */ /* 0x040fe20003f06270 */
[----:B------:R-:W-:Y:S03]  /*4c70*/  IMAD.HI.U32 R6, R5, R36, RZ ;  /* 0x0000002405067227 */ /* 0x000fe600078e00ff */
[----:B------:R-:W-:Y:S01]  /*4c80*/  ISETP.GE.OR P0, PT, R3, R4, P0 ;  /* 0x000000040300720c */ /* 0x000fe20000706670 */
[----:B------:R-:W-:Y:S01]  /*4c90*/  IMAD.MOV R4, RZ, RZ, -R3 ;  /* 0x000000ffff047224 */ /* 0x000fe200078e0a03 */
[-C--:B------:R-:W-:Y:S03]  /*4ca0*/  SHF.R.U32.HI R6, RZ, R37.reuse, R6 ;  /* 0x00000025ff067219 */ /* 0x080fe60000011606 */
[----:B------:R-:W-:Y:S01]  /*4cb0*/  IMAD R45, R42, R4, R45 ;  /* 0x000000042a2d7224 */ /* 0x000fe200078e022d */
[----:B------:R-:W-:Y:S05]  /*4cc0*/  SEL R15, R5, R6, !P2 ;  /* 0x00000006050f7207 */ /* 0x000fea0005000000 */
[----:B------:R-:W-:Y:S02]  /*4cd0*/  IMAD.MOV R6, RZ, RZ, -R15 ;  /* 0x000000ffff067224 */ /* 0x000fe400078e0a0f */
[C---:B------:R-:W-:Y:S04]  /*4ce0*/  @!P0 IMAD.HI.U32 R2, R3.reuse, R36, RZ ;  /* 0x0000002403028227 */ /* 0x040fe800078e00ff */
[----:B------:R-:W-:Y:S01]  /*4cf0*/  IMAD R6, R40, R6, R5 ;  /* 0x0000000628067224 */ /* 0x000fe200078e0205 */
[----:B------:R-:W-:Y:S04]  /*4d00*/  @!P0 SHF.R.U32.HI R2, RZ, R37, R2 ;  /* 0x00000025ff028219 */ /* 0x000fe80000011602 */
[----:B------:R-:W-:Y:S02]  /*4d10*/  @!P0 SEL R0, R3, R2, !P2 ;  /* 0x0000000203008207 */ /* 0x000fe40005000000 */
[----:B------:R-:W-:Y:S02]  /*4d20*/  IADD3 R2, PT, PT, -R5, RZ, RZ ;  /* 0x000000ff05027210 */ /* 0x000fe40007ffe1ff */
[----:B------:R-:W-:Y:S01]  /*4d30*/  @!P0 IADD3 R8, PT, PT, R15, -R0, RZ ;  /* 0x800000000f088210 */ /* 0x000fe20007ffe0ff */
[----:B------:R-:W-:Y:S02]  /*4d40*/  @!P0 IMAD R0, R7, R6, R0 ;  /* 0x0000000607008224 */ /* 0x000fe400078e0200 */
[----:B------:R-:W-:Y:S02]  /*4d50*/  IMAD R43, R38, R2, R43 ;  /* 0x00000002262b7224 */ /* 0x000fe400078e022b */
[----:B------:R-:W-:Y:S02]  /*4d60*/  @!P0 IMAD R5, R8, R40, R3 ;  /* 0x0000002808058224 */ /* 0x000fe400078e0203 */
[----:B------:R-:W-:Y:S04]  /*4d70*/  @!P0 IMAD.MOV.U32 R3, RZ, RZ, R0 ;  /* 0x000000ffff038224 */ /* 0x000fe800078e0000 */
[----:B------:R-:W-:Y:S02]  /*4d80*/  IMAD R45, R3, R42, R45 ;  /* 0x0000002a032d7224 */ /* 0x000fe400078e022d */
[----:B------:R-:W-:Y:S07]  /*4d90*/  IMAD R43, R5, R38, R43 ;  /* 0x00000026052b7224 */ /* 0x000fee00078e022b */
.L_x_80:
[----:B-1----:R-:W-:Y:S01]  /*4da0*/  @!P1 ISETP.NE.AND P0, PT, R10, 0x1, PT ;  /* 0x000000010a00980c */ /* 0x002fe20003f05270 */
[----:B------:R-:W-:Y:S01]  /*4db0*/  @!P1 IMAD.HI.U32 R0, R45, R12, RZ ;  /* 0x0000000c2d009227 */ /* 0x000fe200078e00ff */
[----:B------:R-:W-:Y:S01]  /*4dc0*/  @!P1 ISETP.NE.AND P2, PT, R9, 0x1, PT ;  /* 0x000000010900980c */ /* 0x000fe20003f45270 */
[----:B------:R-:W-:Y:S01]  /*4dd0*/  ULOP3.LUT UP0, URZ, UR48, 0x1b0, URZ, 0xc0, !UPT ;  /* 0x000001b030ff7892 */ /* 0x000fe2000f80c0ff */
[----:B------:R-:W-:Y:S01]  /*4de0*/  R2UR UR42, R21 ;  /* 0x00000000152a72ca */ /* 0x000fe200000e0000 */
[----:B------:R-:W-:Y:S01]  /*4df0*/  @!P1 IMAD.HI.U32 R3, R43, R11, RZ ;  /* 0x0000000b2b039227 */ /* 0x000fe200078e00ff */
[----:B------:R-:W-:Y:S02]  /*4e00*/  @!P1 SHF.R.U32.HI R0, RZ, R13, R0 ;  /* 0x0000000dff009219 */ /* 0x000fe40000011600 */
[----:B------:R-:W-:Y:S01]  /*4e10*/  R2UR UR41, R20 ;  /* 0x00000000142972ca */ /* 0x000fe200000e0000 */
[----:B------:R-:W-:Y:S01]  /*4e20*/  VIADD R107, R107, 0x1 ;  /* 0x000000016b6b7836 */ /* 0x000fe20000000000 */
[----:B------:R-:W-:Y:S02]  /*4e30*/  @!P1 SHF.R.U32.HI R2, RZ, R14, R3 ;  /* 0x0000000eff029219 */ /* 0x000fe40000011603 */
[----:B------:R-:W-:Y:S02]  /*4e40*/  @!P1 SEL R3, R45, R0, !P2 ;  /* 0x000000002d039207 */ /* 0x000fe40005000000 */
[----:B------:R-:W-:Y:S02]  /*4e50*/  @!P1 SEL R2, R43, R2, !P0 ;  /* 0x000000022b029207 */ /* 0x000fe40004000000 */
[----:B------:R-:W-:Y:S01]  /*4e60*/  @P4 SHF.R.U32.HI R98, RZ, 0x10, R17 ;  /* 0x00000010ff624819 */ /* 0x000fe20000011611 */
[----:B------:R-:W-:Y:S02]  /*4e70*/  USHF.L.U32 UR42, UR42, 0x6, URZ ;  /* 0x000000062a2a7899 */ /* 0x000fe400080006ff */
[----:B------:R-:W-:Y:S02]  /*4e80*/  @!P1 IMAD.IADD R0, R2, 0x1, -R3 ;  /* 0x0000000102009824 */ /* 0x000fe400078e0a03 */
[----:B------:R-:W-:Y:S01]  /*4e90*/  @!P1 IMAD.IADD R2, R3, 0x1, -R2 ;  /* 0x0000000103029824 */ /* 0x000fe200078e0a02 */
[----:B------:R-:W-:Y:S01]  /*4ea0*/  USHF.L.U32 UR41, UR41, 0x7, URZ ;  /* 0x0000000729297899 */ /* 0x000fe200080006ff */
[----:B------:R-:W-:Y:S02]  /*4eb0*/  @!P1 IMAD R45, R0, R9, R45 ;  /* 0x00000009002d9224 */ /* 0x000fe400078e022d */
[----:B------:R-:W-:Y:S01]  /*4ec0*/  @!P1 IMAD R43, R2, R10, R43 ;  /* 0x0000000a022b9224 */ /* 0x000fe200078e022b */
[----:B------:R-:W-:Y:S08]  /*4ed0*/  BRA.U !UP0, `(.L_x_81) ;  /* 0x0000000108407547 */ /* 0x000ff0000b800000 */
[----:B------:R-:W1:Y:S01]  /*4ee0*/  LDCU.64 UR8, c[0x4][0x80] ;  /* 0x01001000ff0877ac */ /* 0x000e620008000a00 */
[----:B------:R-:W-:Y:S01]  /*4ef0*/  MOV R3, 0x0 ;  /* 0x0000000000037802 */ /* 0x000fe20000000f00 */
[----:B------:R-:W-:Y:S02]  /*4f00*/  HFMA2 R12, -RZ, RZ, 0, 5.9604644775390625e-08 ;  /* 0x00000001ff0c7431 */ /* 0x000fe400000001ff */
[----:B------:R-:W-:Y:S02]  /*4f10*/  IMAD.MOV.U32 R8, RZ, RZ, 0x70 ;  /* 0x00000070ff087424 */ /* 0x000fe400078e00ff */
[----:B------:R-:W-:Y:S01]  /*4f20*/  IMAD.MOV.U32 R13, RZ, RZ, RZ ;  /* 0x000000ffff0d7224 */ /* 0x000fe200078e00ff */
[----:B------:R-:W2:Y:S01]  /*4f30*/  LDCU.64 UR6, c[0x4][0x88] ;  /* 0x01001100ff0677ac */ /* 0x000ea20008000a00 */
[----:B------:R-:W3:Y:S01]  /*4f40*/  LDC.64 R2, c[0x4][R3] ;  /* 0x0100000003027b82 */ /* 0x000ee20000000a00 */
[----:B------:R-:W4:Y:S01]  /*4f50*/  LDCU.64 UR4, c[0x4][0x8] ;  /* 0x01000100ff0477ac */ /* 0x000f220008000a00 */
[----:B-1----:R-:W-:Y:S01]  /*4f60*/  MOV R5, UR9 ;  /* 0x0000000900057c02 */ /* 0x002fe20008000f00 */
[----:B------:R-:W-:Y:S01]  /*4f70*/  IMAD.U32 R4, RZ, RZ, UR8 ;  /* 0x00000008ff047e24 */ /* 0x000fe2000f8e00ff */
[----:B--2---:R-:W-:Y:S01]  /*4f80*/  MOV R7, UR7 ;  /* 0x0000000700077c02 */ /* 0x004fe20008000f00 */
[----:B------:R-:W-:Y:S01]  /*4f90*/  IMAD.U32 R6, RZ, RZ, UR6 ;  /* 0x00000006ff067e24 */ /* 0x000fe2000f8e00ff */
[----:B----4-:R-:W-:Y:S01]  /*4fa0*/  MOV R11, UR5 ;  /* 0x00000005000b7c02 */ /* 0x010fe20008000f00 */
[----:B------:R-:W-:Y:S02]  /*4fb0*/  IMAD.U32 R10, RZ, RZ, UR4 ;  /* 0x00000004ff0a7e24 */ /* 0x000fe4000f8e00ff */
[----:B------:R-:W-:Y:S07]  /*4fc0*/  LEPC R20, `(.L_x_81) ;  /* 0x000000001014794e */ /* 0x000fee0000000000 */
[----:B---3-5:R-:W-:Y:S05]  /*4fd0*/  CALL.ABS.NOINC R2 ;  /* 0x0000000002007343 */ /* 0x028fea0003c00000 */
.L_x_81:
[----:B------:R-:W-:Y:S01]  /*4fe0*/  LOP3.LUT P0, RZ, R104, 0x1b0, RZ, 0xc0, !PT ;  /* 0x000001b068ff7812 */ /* 0x000fe2000780c0ff */
[----:B------:R-:W-:Y:S11]  /*4ff0*/  BSSY.RECONVERGENT B6, `(.L_x_82) ;  /* 0x0000013000067945 */ /* 0x000ff60003800200 */
[----:B------:R-:W-:Y:S01]  /*5000*/  @!UPT UIADD3 URZ, UPT, UPT, URZ, URZ, URZ ;  /* 0x000000fffffff290 */ /* 0x000fe2000fffe0ff */
[----:B------:R-:W-:Y:S05]  /*5010*/  @!P0 BRA `(.L_x_83) ;  /* 0x0000000000408947 */ /* 0x000fea0003800000 */
        /* <DEDUP_REMOVED lines=16> */
.L_x_83:
[----:B------:R-:W-:Y:S05]  /*5120*/  BSYNC.RECONVERGENT B6 ;  /* 0x0000000000067941 */ /* 0x000fea0003800200 */
.L_x_82:
[----:B------:R-:W-:Y:S01]  /*5130*/  ISETP.NE.U32.AND P4, PT, R86, RZ, PT ;  /* 0x000000ff5600720c */ /* 0x000fe20003f85070 */
[----:B------:R-:W-:Y:S01]  /*5140*/  UISETP.NE.AND UP2, UPT, UR50, URZ, UPT ;  /* 0x000000ff3200728c */ /* 0x000fe2000bf45270 */
[----:B------:R-:W-:Y:S01]  /*5150*/  ISETP.NE.U32.AND P2, PT, RZ, UR38, PT ;  /* 0x00000026ff007c0c */ /* 0x000fe2000bf45070 */
[----:B------:R-:W-:Y:S01]  /*5160*/  UISETP.NE.U32.AND UP1, UPT, UR44, URZ, UPT ;  /* 0x000000ff2c00728c */ /* 0x000fe2000bf25070 */
[----:B------:R-:W-:Y:S01]  /*5170*/  ISETP.NE.AND.EX P4, PT, R87, RZ, PT, P4 ;  /* 0x000000ff5700720c */ /* 0x000fe20003f85340 */
[----:B------:R-:W-:Y:S01]  /*5180*/  UPLOP3.LUT UP0, UPT, UPT, UPT, UPT, 0x40, 0x4 ;  /* 0x000000000004789c */ /* 0x000fe20003f0e870 */
[----:B------:R-:W-:Y:S01]  /*5190*/  ISETP.NE.AND.EX P2, PT, RZ, UR39, PT, P2 ;  /* 0x00000027ff007c0c */ /* 0x000fe2000bf45320 */
[----:B------:R-:W-:Y:S01]  /*51a0*/  UISETP.NE.AND.EX UP1, UPT, UR45, URZ, UPT, UP1 ;  /* 0x000000ff2d00728c */ /* 0x000fe2000bf25310 */
[----:B------:R-:W-:Y:S04]  /*51b0*/  PLOP3.LUT P1, PT, PT, PT, UP2, 0x80, 0x8 ;  /* 0x000000000008781c */ /* 0x000fe80003f2f028 */
[----:B------:R-:W-:Y:S06]  /*51c0*/  @UP2 UPLOP3.LUT UP0, UPT, UPT, UPT, UP1, 0x80, 0x8 ;  /* 0x000000000008289c */ /* 0x000fec0003f0f010 */
[----:B------:R-:W-:Y:S01]  /*51d0*/  PLOP3.LUT P0, PT, PT, PT, UP0, 0x80, 0x8 ;  /* 0x000000000008781c */ /* 0x000fe20003f0f008 */
[----:B------:R-:W-:Y:S01]  /*51e0*/  @!UPT UIADD3 URZ, UPT, UPT, URZ, URZ, URZ ;  /* 0x000000fffffff290 */ /* 0x000fe2000fffe0ff */
[----:B------:R-:W-:Y:S11]  /*51f0*/  BRA.U !UP1, `(.L_x_84) ;  /* 0x0000000109387547 */ /* 0x000ff6000b800000 */
[----:B------:R-:W-:Y:S01]  /*5200*/  UISETP.NE.U32.AND UP0, UPT, UR38, URZ, UPT ;  /* 0x000000ff2600728c */ /* 0x000fe2000bf05070 */
[----:B------:R-:W-:Y:S02]  /*5210*/  HFMA2 R0, -RZ, RZ, 0, 5.9604644775390625e-08 ;  /* 0x00000001ff007431 */ /* 0x000fe400000001ff */
[----:B------:R-:W-:Y:S01]  /*5220*/  IMAD.MOV.U32 R91, RZ, RZ, 0x1 ;  /* 0x00000001ff5b7424 */ /* 0x000fe200078e00ff */
[----:B------:R-:W-:Y:S06]  /*5230*/  UISETP.NE.AND.EX UP0, UPT, UR39, URZ, UPT, UP0 ;  /* 0x000000ff2700728c */ /* 0x000fec000bf05300 */
[----:B------:R-:W-:Y:S05]  /*5240*/  PLOP3.LUT P3, PT, PT, PT, UP0, 0x80, 0x8 ;  /* 0x000000000008781c */ /* 0x000fea0003f6f008 */
[----:B------:R-:W1:Y:S01]  /*5250*/  @UP0 LDCU.64 UR6, c[0x0][0x888] ;  /* 0x00011100ff0607ac */ /* 0x000e620008000a00 */
[----:B------:R-:W-:Y:S07]  /*5260*/  @UP0 UIMAD UR4, UR36, UR44, URZ ;  /* 0x0000002c240402a4 */ /* 0x000fee000f8e02ff */
[----:B------:R-:W-:Y:S01]  /*5270*/  @!P3 PRMT R91, R0, 0x7610, R91 ;  /* 0x00007610005bb816 */ /* 0x000fe2000000005b */
[----:B-1----:R-:W-:Y:S03]  /*5280*/  @UP0 UIMAD.WIDE UR6, UR4, 0x4, UR6 ;  /* 0x00000004040608a5 */ /* 0x002fe6000f8e0206 */
[----:B------:R-:W1:Y:S03]  /*5290*/  @!UP0 LDCU UR4, c[0x0][0x880] ;  /* 0x00011000ff0487ac */ /* 0x000e660008000800 */
[----:B------:R-:W-:Y:S01]  /*52a0*/  IMAD.U32 R2, RZ, RZ, UR6 ;  /* 0x00000006ff027e24 */ /* 0x000fe2000f8e00ff */
[----:B------:R-:W-:Y:S05]  /*52b0*/  MOV R3, UR7 ;  /* 0x0000000700037c02 */ /* 0x000fea0008000f00 */
[----:B-----5:R2:W5:Y:S02]  /*52c0*/  @P3 LDG.E R50, desc[UR46][R2.64] ;  /* 0x0000002e02323981 */ /* 0x020564000c1e1900 */
[----:B-12---:R-:W-:Y:S02]  /*52d0*/  @!P3 IMAD.U32 R50, RZ, RZ, UR4 ;  /* 0x00000004ff32be24 */ /* 0x006fe4000f8e00ff */
.L_x_84:
[----:B------:R-:W-:Y:S05]  /*52e0*/  @!P4 BRA `(.L_x_85) ;  /* 0x000000000020c947 */ /* 0x000fea0003800000 */
[----:B------:R-:W-:Y:S04]  /*52f0*/  ISETP.NE.U32.AND P3, PT, R84, RZ, PT ;  /* 0x000000ff5400720c */ /* 0x000fe80003f65070 */
[----:B------:R-:W-:Y:S11]  /*5300*/  ISETP.NE.AND.EX P3, PT, R85, RZ, PT, P3 ;  /* 0x000000ff5500720c */ /* 0x000ff60003f65330 */
[----:B------:R-:W-:Y:S02]  /*5310*/  @!UPT UIADD3 URZ, UPT, UPT, URZ, URZ, URZ ;  /* 0x000000fffffff290 */ /* 0x000fe4000fffe0ff */
[----:B------:R-:W1:Y:S01]  /*5320*/  @P3 LDC.64 R2, c[0x0][0x8a8] ;  /* 0x00022a00ff023b82 */ /* 0x000e620000000a00 */
[----:B------:R-:W-:Y:S04]  /*5330*/  @P3 IMAD R0, R86, UR36, RZ ;  /* 0x0000002456003c24 */ /* 0x000fe8000f8e02ff */
[----:B-1----:R-:W-:Y:S05]  /*5340*/  @P3 IMAD.WIDE R2, R0, 0x4, R2 ;  /* 0x0000000400023825 */ /* 0x002fea00078e0202 */
[----:B-----5:R1:W5:Y:S02]  /*5350*/  @P3 LDG.E R47, desc[UR46][R2.64] ;  /* 0x0000002e022f3981 */ /* 0x020364000c1e1900 */
[----:B-1----:R-:W2:Y:S02]  /*5360*/  @!P3 LDC R47, c[0x0][0x8a0] ;  /* 0x00022800ff2fbb82 */ /* 0x002ea40000000800 */
.L_x_85:
[----:B-----5:R-:W-:Y:S01]  /*5370*/  ISETP.NE.AND P4, PT, R50, RZ, PT ;  /* 0x000000ff3200720c */ /* 0x020fe20003f85270 */
[----:B------:R-:W-:Y:S01]  /*5380*/  BSSY B1, `(.L_x_86) ;  /* 0x0000042000017945 */ /* 0x000fe20003800000 */
[----:B------:R-:W-:Y:S01]  /*5390*/  SEL R9, RZ, 0xffffffff, P2 ;  /* 0xffffffffff097807 */ /* 0x000fe20001000000 */
[----:B------:R-:W-:Y:S01]  /*53a0*/  IMAD.MOV.U32 R55, RZ, RZ, 0x1 ;  /* 0x00000001ff377424 */ /* 0x000fe200078e00ff */
[----:B------:R-:W-:Y:S02]  /*53b0*/  LOP3.LUT P3, RZ, R91, 0xff, RZ, 0xc0, !PT ;  /* 0x000000ff5bff7812 */ /* 0x000fe4000786c0ff */
[----:B------:R-:W-:Y:S02]  /*53c0*/  CS2R R62, SRZ ;  /* 0x00000000003e7805 */ /* 0x000fe4000001ff00 */
[----:B------:R-:W-:Y:S02]  /*53d0*/  @P1 SEL R2, RZ, 0xffffffff, P4 ;  /* 0xffffffffff021807 */ /* 0x000fe40002000000 */
[----:B------:R-:W-:Y:S02]  /*53e0*/  CS2R R60, SRZ ;  /* 0x00000000003c7805 */ /* 0x000fe4000001ff00 */
[----:B------:R-:W-:Y:S02]  /*53f0*/  LEA R0, R100, UR49, 0x3 ;  /* 0x0000003164007c11 */ /* 0x000fe4000f8e18ff */
[----:B------:R-:W-:Y:S02]  /*5400*/  CS2R R58, SRZ ;  /* 0x00000000003a7805 */ /* 0x000fe4000001ff00 */
[----:B------:R-:W-:Y:S02]  /*5410*/  @P0 SEL R2, R9, R2, !P3 ;  /* 0x0000000209020207 */ /* 0x000fe40005800000 */
[----:B------:R-:W-:Y:S02]  /*5420*/  CS2R R56, SRZ ;  /* 0x0000000000387805 */ /* 0x000fe4000001ff00 */
[----:B------:R-:W-:Y:S02]  /*5430*/  LEA R108, R44, UR49, 0x3 ;  /* 0x000000312c6c7c11 */ /* 0x000fe4000f8e18ff */
[----:B------:R-:W-:Y:S02]  /*5440*/  @P1 LOP3.LUT R2, R2, 0x1, RZ, 0xc0, !PT ;  /* 0x0000000102021812 */ /* 0x000fe400078ec0ff */
[----:B------:R-:W-:Y:S02]  /*5450*/  SHF.L.U32 R7, R102, 0x1f, RZ ;  /* 0x0000001f66077819 */ /* 0x000fe400000006ff */
[----:B------:R-:W-:Y:S02]  /*5460*/  ISETP.NE.U32.OR P6, PT, R2, 0x1, !P1 ;  /* 0x000000010200780c */ /* 0x000fe40004fc5470 */
[----:B------:R-:W-:Y:S02]  /*5470*/  PLOP3.LUT P2, PT, PT, PT, UP1, 0x80, 0x8 ;  /* 0x000000000008781c */ /* 0x000fe40003f4f018 */
[C---:B------:R-:W-:Y:S02]  /*5480*/  LEA.HI R5, R44.reuse, R44, RZ, 0x1 ;  /* 0x0000002c2c057211 */ /* 0x040fe400078f08ff */
[----:B------:R-:W-:Y:S02]  /*5490*/  SEL R2, RZ, 0xffffffff, P4 ;  /* 0xffffffffff027807 */ /* 0x000fe40002000000 */
[----:B------:R-:W-:Y:S01]  /*54a0*/  P2R R64, PR, RZ, 0x40 ;  /* 0x00000040ff407803 */ /* 0x000fe20000000000 */
[C---:B------:R-:W-:Y:S01]  /*54b0*/  IMAD.SHL.U32 R3, R5.reuse, 0x40, RZ ;  /* 0x0000004005037824 */ /* 0x040fe200078e00ff */
[----:B------:R-:W-:Y:S03]  /*54c0*/  LOP3.LUT R5, R5, 0xffe, RZ, 0xc0, !PT ;  /* 0x00000ffe05057812 */ /* 0x000fe600078ec0ff */
[----:B------:R-:W-:Y:S02]  /*54d0*/  @P6 SHF.L.U32 R11, R99, 0x1f, RZ ;  /* 0x0000001f630b6819 */ /* 0x000fe400000006ff */
[----:B------:R-:W-:Y:S01]  /*54e0*/  @P2 SEL R2, R9, R2, !P3 ;  /* 0x0000000209022207 */ /* 0x000fe20005800000 */
[----:B------:R-:W-:Y:S01]  /*54f0*/  IMAD.IADD R48, R44, 0x1, -R5 ;  /* 0x000000012c307824 */ /* 0x000fe200078e0a05 */
[----:B------:R-:W1:Y:S01]  /*5500*/  @P6 SYNCS.PHASECHK.TRANS64.TRYWAIT P1, [R0+URZ+0x40], R11 ;  /* 0x0000400b000065a7 */ /* 0x000e6200080211ff */
[----:B------:R-:W-:Y:S02]  /*5510*/  LOP3.LUT R3, R3, 0xffffff80, RZ, 0xc0, !PT ;  /* 0xffffff8003037812 */ /* 0x000fe400078ec0ff */
[----:B------:R-:W-:Y:S03]  /*5520*/  LOP3.LUT R2, R2, 0x1, RZ, 0xc0, !PT ;  /* 0x0000000102027812 */ /* 0x000fe600078ec0ff */
[----:B------:R-:W-:Y:S01]  /*5530*/  IMAD.IADD R3, R46, 0x1, R3 ;  /* 0x000000012e037824 */ /* 0x000fe200078e0203 */
[----:B------:R-:W-:Y:S03]  /*5540*/  ISETP.NE.U32.AND P5, PT, R2, 0x1, PT ;  /* 0x000000010200780c */ /* 0x000fe60003fa5070 */
[----:B------:R-:W-:Y:S01]  /*5550*/  IMAD R48, R48, 0x100000, R3 ;  /* 0x0010000030307824 */ /* 0x000fe200078e0203 */
[----:B------:R-:W-:Y:S01]  /*5560*/  P2R R72, PR, RZ, 0x20 ;  /* 0x00000020ff487803 */ /* 0x000fe20000000000 */
[----:B------:R3:W4:Y:S01]  /*5570*/  SYNCS.PHASECHK.TRANS64.TRYWAIT P0, [R108+URZ+0x90], R7 ;  /* 0x000090076c0075a7 */ /* 0x00072200080011ff */
[----:B-1----:R-:W-:Y:S01]  /*5580*/  @P6 SEL R55, RZ, 0x1, !P1 ;  /* 0x00000001ff376807 */ /* 0x002fe20004800000 */
[----:B---3--:R-:W-:Y:S06]  /*5590*/  @!P6 BRA `(.L_x_87) ;  /* 0x000000000080e947 */ /* 0x008fec0003800000 */
[----:B------:R-:W-:Y:S01]  /*55a0*/  @P5 IMAD R4, R100, 0x1000, R95 ;  /* 0x0000100064045824 */ /* 0x000fe200078e025f */
[----:B------:R-:W-:Y:S01]  /*55b0*/  ISETP.NE.AND P1, PT, R55, RZ, PT ;  /* 0x000000ff3700720c */ /* 0x000fe20003f25270 */
[----:B------:R-:W-:Y:S01]  /*55c0*/  BSSY B0, `(.L_x_88) ;  /* 0x000000b000007945 */ /* 0x000fe20003800000 */
[----:B------:R-:W-:Y:S01]  /*55d0*/  CS2R R58, SRZ ;  /* 0x00000000003a7805 */ /* 0x000fe2000001ff00 */
[----:B------:R-:W-:Y:S01]  /*55e0*/  @P5 VIADD R2, R4, UR49 ;  /* 0x0000003104025c36 */ /* 0x000fe20008000000 */
[----:B------:R-:W-:Y:S02]  /*55f0*/  CS2R R56, SRZ ;  /* 0x0000000000387805 */ /* 0x000fe4000001ff00 */
[----:B------:R-:W-:Y:S02]  /*5600*/  CS2R R62, SRZ ;  /* 0x00000000003e7805 */ /* 0x000fe4000001ff00 */
[----:B------:R-:W-:Y:S01]  /*5610*/  CS2R R60, SRZ ;  /* 0x00000000003c7805 */ /* 0x000fe2000001ff00 */
[----:B------:R-:W-:Y:S04]  /*5620*/  @P5 IMAD R2, R103, -0x10, R2 ;  /* 0xfffffff067025824 */ /* 0x000fe800078e0202 */
[----:B------:R-:W-:Y:S05]  /*5630*/  @P1 BRA `(.L_x_89) ;  /* 0x00000000000c1947 */ /* 0x000fea0003800000 */
[----:B------:R-:W-:Y:S04]  /*5640*/  SHF.L.U32 R3, R99, 0x1f, RZ ;  /* 0x0000001f63037819 */ /* 0x000fe800000006ff */
[----:B------:R-:W1:Y:S02]  /*5650*/  SYNCS.PHASECHK.TRANS64.TRYWAIT P1, [R0+URZ+0x40], R3 ;  /* 0x00004003000075a7 */ /* 0x000e6400080211ff */
[----:B-1----:R-:W-:Y:S05]  /*5660*/  @!P1 BRA `(.L_x_90) ;  /* 0x0000002400109947 */ /* 0x002fea0003800000 */
.L_x_89:
[----:B------:R-:W-:Y:S05]  /*5670*/  BSYNC B0 ;  /* 0x0000000000007941 */ /* 0x000fea0003800000 */
.L_x_88:
[----:B------:R-:W-:Y:S01]  /*5680*/  ISETP.NE.AND P1, PT, R72, RZ, PT ;  /* 0x000000ff4800720c */ /* 0x000fe20003f25270 */
[----:B-1----:R-:W-:Y:S02]  /*5690*/  VIADD R3, R0, 0x50 ;  /* 0x0000005000037836 */ /* 0x002fe40000000000 */
[----:B------:R-:W-:Y:S02]  /*56a0*/  IMAD.U32 R0, RZ, RZ, UR37 ;  /* 0x00000025ff007e24 */ /* 0x000fe4000f8e00ff */
[----:B------:R-:W-:Y:S03]  /*56b0*/  VIADD R100, R100, 0x1 ;  /* 0x0000000164647836 */ /* 0x000fe60000000000 */
[----:B------:R-:W-:Y:S05]  /*56c0*/  PRMT R0, R0, 0x654, R3 ;  /* 0x0000065400007816 */ /* 0x000fea0000000003 */
[----:B------:R1:W3:Y:S04]  /*56d0*/  @P1 LDS.128 R56, [R4+UR49+0x200] ;  /* 0x0002003104381984 */ /* 0x0002e80008000c00 */
[----:B------:R1:W1:Y:S01]  /*56e0*/  @P1 LDS.128 R60, [R2+0x210] ;  /* 0x00021000023c1984 */ /* 0x0002620000000c00 */
[C---:B------:R-:W-:Y:S01]  /*56f0*/  ISETP.NE.AND P1, PT, R100.reuse, 0x2, PT ;  /* 0x000000026400780c */ /* 0x040fe20003f25270 */
[----:B------:R-:W-:Y:S01]  /*5700*/  @!PT LDS RZ, [RZ] ;  /* 0x00000000fffff984 */ /* 0x000fe20000000800 */
[----:B------:R-:W-:Y:S01]  /*5710*/  @!PT LDS RZ, [RZ] ;  /* 0x00000000fffff984 */ /* 0x000fe20000000800 */
[----:B------:R-:W-:Y:S01]  /*5720*/  @!PT LDS RZ, [RZ] ;  /* 0x00000000fffff984 */ /* 0x000fe20000000800 */
[----:B------:R-:W-:Y:S01]  /*5730*/  @!PT LDS RZ, [RZ] ;  /* 0x00000000fffff984 */ /* 0x000fe20000000800 */
[----:B------:R5:W-:Y:S06]  /*5740*/  MEMBAR.ALL.CTA ;  /* 0x0000000000007992 */ /* 0x000bec0000008000 */
[----:B-----5:R-:W5:Y:S01]  /*5750*/  FENCE.VIEW.ASYNC.S ;  /* 0x00000000000073c6 */ /* 0x020f620000000000 */
[----:B------:R-:W-:Y:S01]  /*5760*/  SEL R100, R100, RZ, P1 ;  /* 0x000000ff64647207 */ /* 0x000fe20000800000 */
[----:B-----5:R5:W-:Y:S02]  /*5770*/  SYNCS.ARRIVE.TRANS64.RED.A1T0 RZ, [R0+URZ], RZ ;  /* 0x000000ff00ff79a7 */ /* 0x020be400081004ff */
[----:B-----5:R-:W-:Y:S04]  /*5780*/  SEL R0, RZ, 0x1, P1 ;  /* 0x00000001ff007807 */ /* 0x020fe80000800000 */
[----:B---3--:R-:W-:Y:S02]  /*5790*/  LOP3.LUT R99, R99, R0, RZ, 0x3c, !PT ;  /* 0x0000000063637212 */ /* 0x008fe400078e3cff */
.L_x_87:
[----:B------:R-:W-:Y:S05]  /*57a0*/  BSYNC B1 ;  /* 0x0000000000017941 */ /* 0x000fea0003800000 */
.L_x_86:
[----:B------:R-:W-:Y:S04]  /*57b0*/  SHF.R.U32.HI R3, RZ, 0x15, R48 ;  /* 0x00000015ff037819 */ /* 0x000fe80000011630 */
[----:B------:R-:W-:Y:S01]  /*57c0*/  LOP3.LUT P1, RZ, R3, 0x3, R96, 0x48, !PT ;  /* 0x0000000303ff7812 */ /* 0x000fe20007824860 */
[----:B------:R-:W-:Y:S01]  /*57d0*/  @!UPT UIADD3 URZ, UPT, UPT, URZ, URZ, URZ ;  /* 0x000000fffffff290 */ /* 0x000fe2000fffe0ff */
[----:B----4-:R-:W-:Y:S11]  /*57e0*/  @P0 BRA `(.L_x_91) ;  /* 0x0000000000080947 */ /* 0x010ff60003800000 */
[----:B------:R-:W3:Y:S02]  /*57f0*/  SYNCS.PHASECHK.TRANS64.TRYWAIT P0, [R108+URZ+0x90], R7 ;  /* 0x000090076c0075a7 */ /* 0x000ee400080011ff */
[----:B---3--:R-:W-:Y:S05]  /*5800*/  @!P0 BRA `(.L_x_92) ;  /* 0x0000002000bc8947 */ /* 0x008fea0003800000 */
.L_x_91:
[----:B------:R-:W-:Y:S05]  /*5810*/  @!P1 BRA `(.L_x_93) ;  /* 0x0000000000409947 */ /* 0x000fea0003800000 */
[----:B------:R-:W4:Y:S01]  /*5820*/  LDCU.64 UR8, c[0x4][0x70] ;  /* 0x01000e00ff0877ac */ /* 0x000f220008000a00 */
[----:B------:R-:W-:Y:S01]  /*5830*/  MOV R3, 0x0 ;  /* 0x0000000000037802 */ /* 0x000fe20000000f00 */
[----:B------:R-:W-:Y:S02]  /*5840*/  HFMA2 R12, -RZ, RZ, 0, 5.9604644775390625e-08 ;  /* 0x00000001ff0c7431 */ /* 0x000fe400000001ff */
[----:B------:R-:W-:Y:S02]  /*5850*/  IMAD.MOV.U32 R8, RZ, RZ, 0x192 ;  /* 0x00000192ff087424 */ /* 0x000fe400078e00ff */
[----:B------:R-:W-:Y:S01]  /*5860*/  IMAD.MOV.U32 R13, RZ, RZ, RZ ;  /* 0x000000ffff0d7224 */ /* 0x000fe200078e00ff */
[----:B------:R-:W3:Y:S01]  /*5870*/  LDCU.64 UR6, c[0x4][0x78] ;  /* 0x01000f00ff0677ac */ /* 0x000ee20008000a00 */
[----:B-1----:R-:W1:Y:S01]  /*5880*/  LDC.64 R2, c[0x4][R3] ;  /* 0x0100000003027b82 */ /* 0x002e620000000a00 */
[----:B------:R-:W5:Y:S01]  /*5890*/  LDCU.64 UR4, c[0x4][0x10] ;  /* 0x01000200ff0477ac */ /* 0x000f620008000a00 */
[----:B----4-:R-:W-:Y:S01]  /*58a0*/  MOV R5, UR9 ;  /* 0x0000000900057c02 */ /* 0x010fe20008000f00 */
[----:B------:R-:W-:Y:S01]  /*58b0*/  IMAD.U32 R4, RZ, RZ, UR8 ;  /* 0x00000008ff047e24 */ /* 0x000fe2000f8e00ff */
[----:B---3--:R-:W-:Y:S01]  /*58c0*/  MOV R7, UR7 ;  /* 0x0000000700077c02 */ /* 0x008fe20008000f00 */
[----:B------:R-:W-:Y:S01]  /*58d0*/  IMAD.U32 R6, RZ, RZ, UR6 ;  /* 0x00000006ff067e24 */ /* 0x000fe2000f8e00ff */
[----:B-----5:R-:W-:Y:S01]  /*58e0*/  MOV R11, UR5 ;  /* 0x00000005000b7c02 */ /* 0x020fe20008000f00 */
[----:B------:R-:W-:Y:S02]  /*58f0*/  IMAD.U32 R10, RZ, RZ, UR4 ;  /* 0x00000004ff0a7e24 */ /* 0x000fe4000f8e00ff */
[----:B------:R-:W-:Y:S07]  /*5900*/  LEPC R20, `(.L_x_93) ;  /* 0x000000001014794e */ /* 0x000fee0000000000 */
[----:B-12---:R-:W-:Y:S05]  /*5910*/  CALL.ABS.NOINC R2 ;  /* 0x0000000002007343 */ /* 0x006fea0003c00000 */
.L_x_93:
[----:B------:R-:W-:Y:S05]  /*5920*/  WARPSYNC.ALL ;  /* 0x0000000000007948 */ /* 0x000fea0003800000 */
[----:B------:R-:W-:Y:S01]  /*5930*/  R2UR UR4, R48 ;  /* 0x00000000300472ca */ /* 0x000fe200000e0000 */
[----:B------:R-:W-:Y:S01]  /*5940*/  BSSY.RECONVERGENT B0, `(.L_x_94) ;  /* 0x00000a0000007945 */ /* 0x000fe20003800200 */
[C---:B------:R-:W-:Y:S02]  /*5950*/  SHF.L.U32 R51, R56.reuse, 0x10, RZ ;  /* 0x0000001038337819 */ /* 0x040fe400000006ff */
[C---:B------:R-:W-:Y:S02]  /*5960*/  PRMT R49, R56.reuse, 0x8880, RZ ;  /* 0x0000888038317816 */ /* 0x040fe400000000ff */
[----:B------:R-:W-:Y:S02]  /*5970*/  SHF.R.S32.HI R51, RZ, 0x18, R51 ;  /* 0x00000018ff337819 */ /* 0x000fe40000011433 */
[----:B------:R-:W-:Y:S02]  /*5980*/  SHF.L.U32 R52, R56, 0x8, RZ ;  /* 0x0000000838347819 */ /* 0x000fe400000006ff */
[C---:B------:R-:W-:Y:S02]  /*5990*/  PRMT R54, R58.reuse, 0x8880, RZ ;  /* 0x000088803a367816 */ /* 0x040fe400000000ff */
[----:B------:R-:W-:Y:S01]  /*59a0*/  SHF.L.U32 R53, R58, 0x8, RZ ;  /* 0x000000083a357819 */ /* 0x000fe200000006ff */
[----:B-1-3--:R-:W-:Y:S01]  /*59b0*/  LDTM.16dp32bit_t0_t15.x32 R4, tmem[UR4] ;  /* 0x00000004000479ee */ /* 0x00afe20008a80000 */
[----:B------:R-:W2:Y:S01]  /*59c0*/  LDTM.16dp32bit_t16_t31.x32 R4, tmem[UR4+0x20] ;  /* 0x00002004000479ee */ /* 0x000ea20008aa0000 */
[----:B------:R-:W-:Y:S02]  /*59d0*/  ISETP.NE.AND P6, PT, R64, RZ, PT ;  /* 0x000000ff4000720c */ /* 0x000fe40003fc5270 */
[----:B------:R-:W-:Y:S02]  /*59e0*/  IADD3 R74, PT, PT, R95, UR49, RZ ;  /* 0x000000315f4a7c10 */ /* 0x000fe4000fffe0ff */
[----:B------:R-:W-:Y:S02]  /*59f0*/  SHF.L.U32 R73, R97, 0x4, RZ ;  /* 0x0000000461497819 */ /* 0x000fe400000006ff */
[----:B------:R-:W-:Y:S02]  /*5a00*/  SHF.R.S32.HI R53, RZ, 0x18, R53 ;  /* 0x00000018ff357819 */ /* 0x000fe40000011435 */
[----:B------:R-:W-:Y:S02]  /*5a10*/  IADD3 R112, PT, PT, R74, R73, RZ ;  /* 0x000000494a707210 */ /* 0x000fe40007ffe0ff */
[----:B------:R-:W-:Y:S01]  /*5a20*/  ISETP.NE.AND P0, PT, R105, RZ, PT ;  /* 0x000000ff6900720c */ /* 0x000fe20003f05270 */
[C---:B--2---:R-:W-:Y:S02]  /*5a30*/  IMAD R0, R47.reuse, R4, RZ ;  /* 0x000000042f007224 */ /* 0x044fe400078e02ff */
[----:B------:R-:W-:Y:S02]  /*5a40*/  IMAD R2, R47, R5, RZ ;  /* 0x000000052f027224 */ /* 0x000fe400078e02ff */
[----:B------:R-:W-:Y:S01]  /*5a50*/  IMAD R0, R49, R50, R0 ;  /* 0x0000003231007224 */ /* 0x000fe200078e0200 */
[----:B------:R-:W-:Y:S01]  /*5a60*/  SHF.R.S32.HI R49, RZ, 0x18, R52 ;  /* 0x00000018ff317819 */ /* 0x000fe20000011434 */
[----:B------:R-:W-:Y:S01]  /*5a70*/  IMAD R3, R47, R6, RZ ;  /* 0x000000062f037224 */ /* 0x000fe200078e02ff */
[----:B------:R-:W-:Y:S01]  /*5a80*/  SHF.L.U32 R52, R57, 0x10, RZ ;  /* 0x0000001039347819 */ /* 0x000fe200000006ff */
[-C--:B------:R-:W-:Y:S01]  /*5a90*/  IMAD R2, R51, R50.reuse, R2 ;  /* 0x0000003233027224 */ /* 0x080fe200078e0202 */
[----:B------:R-:W-:Y:S01]  /*5aa0*/  SHF.R.S32.HI R51, RZ, 0x18, R56 ;  /* 0x00000018ff337819 */ /* 0x000fe20000011438 */
[----:B------:R-:W-:Y:S02]  /*5ab0*/  IMAD R7, R47, R7, RZ ;  /* 0x000000072f077224 */ /* 0x000fe400078e02ff */
[-C--:B------:R-:W-:Y:S01]  /*5ac0*/  IMAD R3, R49, R50.reuse, R3 ;  /* 0x0000003231037224 */ /* 0x080fe200078e0203 */
[----:B------:R-:W-:Y:S01]  /*5ad0*/  PRMT R49, R57, 0x8880, RZ ;  /* 0x0000888039317816 */ /* 0x000fe200000000ff */
[----:B------:R-:W-:Y:S01]  /*5ae0*/  IMAD R7, R51, R50, R7 ;  /* 0x0000003233077224 */ /* 0x000fe200078e0207 */
[----:B------:R-:W-:Y:S01]  /*5af0*/  SHF.R.S32.HI R51, RZ, 0x18, R52 ;  /* 0x00000018ff337819 */ /* 0x000fe20000011434 */
[----:B------:R-:W-:Y:S02]  /*5b00*/  IMAD R4, R47, R8, RZ ;  /* 0x000000082f047224 */ /* 0x000fe400078e02ff */
[----:B------:R-:W-:Y:S01]  /*5b10*/  IMAD.SHL.U32 R52, R57, 0x100, RZ ;  /* 0x0000010039347824 */ /* 0x000fe200078e00ff */
[----:B------:R-:W-:Y:S01]  /*5b20*/  I2IP.S8.S32.SAT R65, R7, R3, RZ ;  /* 0x0000000307417239 */ /* 0x000fe200000014ff */
[----:B------:R-:W-:Y:S02]  /*5b30*/  IMAD R5, R47, R9, RZ ;  /* 0x000000092f057224 */ /* 0x000fe400078e02ff */
[----:B------:R-:W-:Y:S01]  /*5b40*/  IMAD R4, R49, R50, R4 ;  /* 0x0000003231047224 */ /* 0x000fe200078e0204 */
[----:B------:R-:W-:Y:S01]  /*5b50*/  SHF.R.S32.HI R49, RZ, 0x18, R52 ;  /* 0x00000018ff317819 */ /* 0x000fe20000011434 */
[----:B------:R-:W-:Y:S01]  /*5b60*/  IMAD R6, R47, R10, RZ ;  /* 0x0000000a2f067224 */ /* 0x000fe200078e02ff */
[----:B------:R-:W-:Y:S01]  /*5b70*/  I2IP.S8.S32.SAT R64, R2, R0, R65 ;  /* 0x0000000002407239 */ /* 0x000fe20000001441 */
[-C--:B------:R-:W-:Y:S01]  /*5b80*/  IMAD R5, R51, R50.reuse, R5 ;  /* 0x0000003233057224 */ /* 0x080fe200078e0205 */
[----:B------:R-:W-:Y:S01]  /*5b90*/  SHF.L.U32 R52, R58, 0x10, RZ ;  /* 0x000000103a347819 */ /* 0x000fe200000006ff */
[----:B------:R-:W-:Y:S01]  /*5ba0*/  IMAD R11, R47, R11, RZ ;  /* 0x0000000b2f0b7224 */ /* 0x000fe200078e02ff */
[----:B------:R-:W-:Y:S01]  /*5bb0*/  SHF.R.S32.HI R51, RZ, 0x18, R57 ;  /* 0x00000018ff337819 */ /* 0x000fe20000011439 */
[----:B------:R-:W-:Y:S01]  /*5bc0*/  IMAD R6, R49, R50, R6 ;  /* 0x0000003231067224 */ /* 0x000fe200078e0206 */
[----:B------:R-:W-:Y:S01]  /*5bd0*/  SHF.R.S32.HI R52, RZ, 0x18, R52 ;  /* 0x00000018ff347819 */ /* 0x000fe20000011434 */
[C---:B------:R-:W-:Y:S02]  /*5be0*/  IMAD R8, R47.reuse, R12, RZ ;  /* 0x0000000c2f087224 */ /* 0x040fe400078e02ff */
[----:B------:R-:W-:Y:S02]  /*5bf0*/  IMAD.MOV.U32 R49, RZ, RZ, R54 ;  /* 0x000000ffff317224 */ /* 0x000fe400078e0036 */
[----:B------:R-:W-:Y:S02]  /*5c00*/  IMAD R9, R47, R13, RZ ;  /* 0x0000000d2f097224 */ /* 0x000fe400078e02ff */
[----:B------:R-:W-:Y:S01]  /*5c10*/  IMAD R11, R51, R50, R11 ;  /* 0x00000032330b7224 */ /* 0x000fe200078e020b */
[----:B------:R-:W-:Y:S01]  /*5c20*/  SHF.R.S32.HI R51, RZ, 0x18, R58 ;  /* 0x00000018ff337819 */ /* 0x000fe2000001143a */
[----:B------:R-:W-:Y:S02]  /*5c30*/  IMAD R10, R47, R14, RZ ;  /* 0x0000000e2f0a7224 */ /* 0x000fe400078e02ff */
[----:B------:R-:W-:Y:S01]  /*5c40*/  IMAD R8, R49, R50, R8 ;  /* 0x0000003231087224 */ /* 0x000fe200078e0208 */
[----:B------:R-:W-:Y:S01]  /*5c50*/  I2IP.S8.S32.SAT R65, R11, R6, RZ ;  /* 0x000000060b417239 */ /* 0x000fe200000014ff */
[----:B------:R-:W-:Y:S01]  /*5c60*/  IMAD R15, R47, R15, RZ ;  /* 0x0000000f2f0f7224 */ /* 0x000fe200078e02ff */
[----:B------:R-:W-:Y:S01]  /*5c70*/  PRMT R49, R59, 0x8880, RZ ;  /* 0x000088803b317816 */ /* 0x000fe200000000ff */
[----:B------:R-:W-:Y:S01]  /*5c80*/  IMAD R9, R52, R50, R9 ;  /* 0x0000003234097224 */ /* 0x000fe200078e0209 */
[----:B------:R-:W-:Y:S01]  /*5c90*/  I2IP.S8.S32.SAT R65, R5, R4, R65 ;  /* 0x0000000405417239 */ /* 0x000fe20000001441 */
[-C--:B------:R-:W-:Y:S01]  /*5ca0*/  IMAD R10, R53, R50.reuse, R10 ;  /* 0x00000032350a7224 */ /* 0x080fe200078e020a */
[----:B------:R-:W-:Y:S01]  /*5cb0*/  SHF.L.U32 R53, R59, 0x8, RZ ;  /* 0x000000083b357819 */ /* 0x000fe200000006ff */
[----:B------:R-:W-:Y:S01]  /*5cc0*/  IMAD R15, R51, R50, R15 ;  /* 0x00000032330f7224 */ /* 0x000fe200078e020f */
[----:B------:R-:W-:Y:S01]  /*5cd0*/  SHF.L.U32 R51, R59, 0x10, RZ ;  /* 0x000000103b337819 */ /* 0x000fe200000006ff */
[C---:B------:R-:W-:Y:S01]  /*5ce0*/  IMAD R12, R47.reuse, R16, RZ ;  /* 0x000000102f0c7224 */ /* 0x040fe200078e02ff */
[----:B------:R-:W-:Y:S01]  /*5cf0*/  SHF.R.S32.HI R53, RZ, 0x18, R53 ;  /* 0x00000018ff357819 */ /* 0x000fe20000011435 */
[C---:B------:R-:W-:Y:S01]  /*5d00*/  IMAD R13, R47.reuse, R17, RZ ;  /* 0x000000112f0d7224 */ /* 0x040fe200078e02ff */
[----:B------:R-:W-:Y:S01]  /*5d10*/  SHF.R.S32.HI R51, RZ, 0x18, R51 ;  /* 0x00000018ff337819 */ /* 0x000fe20000011433 */
[----:B------:R-:W-:Y:S01]  /*5d20*/  IMAD R14, R47, R18, RZ ;  /* 0x000000122f0e7224 */ /* 0x000fe200078e02ff */
[----:B------:R-:W-:Y:S01]  /*5d30*/  I2IP.S8.S32.SAT R66, R15, R10, RZ ;  /* 0x0000000a0f427239 */ /* 0x000fe200000014ff */
[----:B------:R-:W-:Y:S01]  /*5d40*/  IMAD R12, R49, R50, R12 ;  /* 0x00000032310c7224 */ /* 0x000fe200078e020c */
[----:B------:R-:W-:Y:S01]  /*5d50*/  SHF.R.S32.HI R49, RZ, 0x18, R59 ;  /* 0x00000018ff317819 */ /* 0x000fe2000001143b */
[----:B------:R-:W-:Y:S01]  /*5d60*/  IMAD R19, R47, R19, RZ ;  /* 0x000000132f137224 */ /* 0x000fe200078e02ff */
[----:B------:R-:W-:Y:S01]  /*5d70*/  I2IP.S8.S32.SAT R66, R9, R8, R66 ;  /* 0x0000000809427239 */ /* 0x000fe20000001442 */
[-C--:B------:R-:W-:Y:S01]  /*5d80*/  IMAD R13, R51, R50.reuse, R13 ;  /* 0x00000032330d7224 */ /* 0x080fe200078e020d */
[C---:B------:R-:W-:Y:S01]  /*5d90*/  PRMT R51, R60.reuse, 0x8880, RZ ;  /* 0x000088803c337816 */ /* 0x040fe200000000ff */
[-C--:B------:R-:W-:Y:S01]  /*5da0*/  IMAD R14, R53, R50.reuse, R14 ;  /* 0x00000032350e7224 */ /* 0x080fe200078e020e */
[----:B------:R-:W-:Y:S01]  /*5db0*/  PRMT R53, R61, 0x8880, RZ ;  /* 0x000088803d357816 */ /* 0x000fe200000000ff */
[----:B------:R-:W-:Y:S01]  /*5dc0*/  IMAD R19, R49, R50, R19 ;  /* 0x0000003231137224 */ /* 0x000fe200078e0213 */
[----:B------:R-:W-:Y:S01]  /*5dd0*/  MOV R49, R51 ;  /* 0x0000003300317202 */ /* 0x000fe20000000f00 */
[----:B------:R-:W-:Y:S02]  /*5de0*/  IMAD R16, R47, R20, RZ ;  /* 0x000000142f107224 */ /* 0x000fe400078e02ff */
[C---:B------:R-:W-:Y:S01]  /*5df0*/  IMAD.U32 R52, R60.reuse, 0x10000, RZ ;  /* 0x000100003c347824 */ /* 0x040fe200078e00ff */
[----:B------:R-:W-:Y:S01]  /*5e00*/  I2IP.S8.S32.SAT R67, R19, R14, RZ ;  /* 0x0000000e13437239 */ /* 0x000fe200000014ff */
[----:B------:R-:W-:Y:S01]  /*5e10*/  IMAD R16, R49, R50, R16 ;  /* 0x0000003231107224 */ /* 0x000fe200078e0210 */
[----:B------:R-:W-:Y:S01]  /*5e20*/  SHF.L.U32 R49, R60, 0x8, RZ ;  /* 0x000000083c317819 */ /* 0x000fe200000006ff */
[C---:B------:R-:W-:Y:S01]  /*5e30*/  IMAD R17, R47.reuse, R21, RZ ;  /* 0x000000152f117224 */ /* 0x040fe200078e02ff */
[----:B------:R-:W-:Y:S01]  /*5e40*/  SHF.R.S32.HI R51, RZ, 0x18, R52 ;  /* 0x00000018ff337819 */ /* 0x000fe20000011434 */
[C---:B------:R-:W-:Y:S01]  /*5e50*/  IMAD R18, R47.reuse, R22, RZ ;  /* 0x000000162f127224 */ /* 0x040fe200078e02ff */
[----:B------:R-:W-:Y:S01]  /*5e60*/  SHF.R.S32.HI R49, RZ, 0x18, R49 ;  /* 0x00000018ff317819 */ /* 0x000fe20000011431 */
[----:B------:R-:W-:Y:S01]  /*5e70*/  IMAD R23, R47, R23, RZ ;  /* 0x000000172f177224 */ /* 0x000fe200078e02ff */
[----:B------:R-:W-:Y:S01]  /*5e80*/  I2IP.S8.S32.SAT R67, R13, R12, R67 ;  /* 0x0000000c0d437239 */ /* 0x000fe20000001443 */
[----:B------:R-:W-:Y:S01]  /*5e90*/  IMAD R17, R51, R50, R17 ;  /* 0x0000003233117224 */ /* 0x000fe200078e0211 */
[C---:B------:R-:W-:Y:S01]  /*5ea0*/  SHF.L.U32 R52, R61.reuse, 0x10, RZ ;  /* 0x000000103d347819 */ /* 0x040fe200000006ff */
[----:B------:R-:W-:Y:S01]  /*5eb0*/  IMAD.SHL.U32 R54, R61, 0x100, RZ ;  /* 0x000001003d367824 */ /* 0x000fe200078e00ff */
[----:B------:R-:W-:Y:S01]  /*5ec0*/  SHF.R.S32.HI R51, RZ, 0x18, R60 ;  /* 0x00000018ff337819 */ /* 0x000fe2000001143c */
[----:B------:R-:W-:Y:S01]  /*5ed0*/  IMAD R20, R47, R24, RZ ;  /* 0x000000182f147224 */ /* 0x000fe200078e02ff */
[----:B------:R1:W-:Y:S01]  /*5ee0*/  STS.128 [R95+UR49+0x2200], R64 ;  /* 0x002200405f007988 */ /* 0x0003e20008000c31 */
[-C--:B------:R-:W-:Y:S01]  /*5ef0*/  IMAD R18, R49, R50.reuse, R18 ;  /* 0x0000003231127224 */ /* 0x080fe200078e0212 */
[----:B------:R-:W-:Y:S01]  /*5f00*/  SHF.R.S32.HI R52, RZ, 0x18, R52 ;  /* 0x00000018ff347819 */ /* 0x000fe20000011434 */
[----:B------:R-:W-:Y:S01]  /*5f10*/  IMAD R21, R47, R25, RZ ;  /* 0x000000192f157224 */ /* 0x000fe200078e02ff */
[----:B------:R-:W-:Y:S01]  /*5f20*/  SHF.R.S32.HI R49, RZ, 0x18, R54 ;  /* 0x00000018ff317819 */ /* 0x000fe20000011436 */
[----:B------:R-:W-:Y:S01]  /*5f30*/  IMAD R23, R51, R50, R23 ;  /* 0x0000003233177224 */ /* 0x000fe200078e0217 */
[----:B------:R-:W-:Y:S01]  /*5f40*/  SHF.R.S32.HI R51, RZ, 0x18, R61 ;  /* 0x00000018ff337819 */ /* 0x000fe2000001143d */
[----:B------:R-:W-:Y:S01]  /*5f50*/  IMAD R22, R47, R26, RZ ;  /* 0x0000001a2f167224 */ /* 0x000fe200078e02ff */
[----:B------:R-:W-:Y:S01]  /*5f60*/  SHF.R.S32.HI R54, RZ, 0x18, R63 ;  /* 0x00000018ff367819 */ /* 0x000fe2000001143f */
[----:B------:R-:W-:Y:S01]  /*5f70*/  IMAD R20, R53, R50, R20 ;  /* 0x0000003235147224 */ /* 0x000fe200078e0214 */
[----:B------:R-:W-:Y:S01]  /*5f80*/  I2IP.S8.S32.SAT R68, R23, R18, RZ ;  /* 0x0000001217447239 */ /* 0x000fe200000014ff */
[----:B------:R-:W-:Y:S01]  /*5f90*/  IMAD R27, R47, R27, RZ ;  /* 0x0000001b2f1b7224 */ /* 0x000fe200078e02ff */
[----:B------:R-:W-:Y:S01]  /*5fa0*/  SHF.L.U32 R53, R62, 0x8, RZ ;  /* 0x000000083e357819 */ /* 0x000fe200000006ff */
[-C--:B------:R-:W-:Y:S01]  /*5fb0*/  IMAD R21, R52, R50.reuse, R21 ;  /* 0x0000003234157224 */ /* 0x080fe200078e0215 */
[C---:B------:R-:W-:Y:S01]  /*5fc0*/  SHF.L.U32 R52, R62.reuse, 0x10, RZ ;  /* 0x000000103e347819 */ /* 0x040fe200000006ff */
[----:B------:R-:W-:Y:S01]  /*5fd0*/  IMAD R22, R49, R50, R22 ;  /* 0x0000003231167224 */ /* 0x000fe200078e0216 */
[----:B------:R-:W-:Y:S01]  /*5fe0*/  PRMT R49, R62, 0x8880, RZ ;  /* 0x000088803e317816 */ /* 0x000fe200000000ff */
[----:B------:R-:W-:Y:S01]  /*5ff0*/  IMAD R24, R47, R28, RZ ;  /* 0x0000001c2f187224 */ /* 0x000fe200078e02ff */
[----:B------:R-:W-:Y:S01]  /*6000*/  I2IP.S8.S32.SAT R68, R17, R16, R68 ;  /* 0x0000001011447239 */ /* 0x000fe20000001444 */
[----:B------:R-:W-:Y:S01]  /*6010*/  IMAD R27, R51, R50, R27 ;  /* 0x00000032331b7224 */ /* 0x000fe200078e021b */
[----:B------:R-:W-:Y:S01]  /*6020*/  SHF.R.S32.HI R51, RZ, 0x18, R52 ;  /* 0x00000018ff337819 */ /* 0x000fe20000011434 */
[C---:B------:R-:W-:Y:S01]  /*6030*/  IMAD R25, R47.reuse, R29, RZ ;  /* 0x0000001d2f197224 */ /* 0x040fe200078e02ff */
[----:B------:R-:W-:Y:S01]  /*6040*/  SHF.R.S32.HI R53, RZ, 0x18, R53 ;  /* 0x00000018ff357819 */ /* 0x000fe20000011435 */
[----:B------:R-:W-:Y:S01]  /*6050*/  IMAD R26, R47, R30, RZ ;  /* 0x0000001e2f1a7224 */ /* 0x000fe200078e02ff */
[----:B------:R-:W-:Y:S01]  /*6060*/  I2IP.S8.S32.SAT R69, R27, R22, RZ ;  /* 0x000000161b457239 */ /* 0x000fe200000014ff */
[-C--:B------:R-:W-:Y:S01]  /*6070*/  IMAD R24, R49, R50.reuse, R24 ;  /* 0x0000003231187224 */ /* 0x080fe200078e0218 */
[----:B------:R-:W-:Y:S01]  /*6080*/  SHF.L.U32 R52, R63, 0x10, RZ ;  /* 0x000000103f347819 */ /* 0x000fe200000006ff */
[----:B------:R-:W-:Y:S01]  /*6090*/  IMAD R25, R51, R50, R25 ;  /* 0x0000003233197224 */ /* 0x000fe200078e0219 */
[----:B------:R-:W-:Y:S01]  /*60a0*/  I2IP.S8.S32.SAT R69, R21, R20, R69 ;  /* 0x0000001415457239 */ /* 0x000fe20000001445 */
[----:B------:R-:W-:Y:S01]  /*60b0*/  IMAD R26, R53, R50, R26 ;  /* 0x00000032351a7224 */ /* 0x000fe200078e021a */
[----:B------:R-:W-:Y:S01]  /*60c0*/  SHF.R.S32.HI R49, RZ, 0x18, R62 ;  /* 0x00000018ff317819 */ /* 0x000fe2000001143e */
[----:B------:R-:W-:Y:S01]  /*60d0*/  IMAD R31, R47, R31, RZ ;  /* 0x0000001f2f1f7224 */ /* 0x000fe200078e02ff */
[C---:B------:R-:W-:Y:S01]  /*60e0*/  PRMT R51, R63.reuse, 0x8880, RZ ;  /* 0x000088803f337816 */ /* 0x040fe200000000ff */
[----:B------:R-:W-:Y:S01]  /*60f0*/  IMAD.SHL.U32 R53, R63, 0x100, RZ ;  /* 0x000001003f357824 */ /* 0x000fe200078e00ff */
[----:B------:R-:W-:Y:S01]  /*6100*/  SHF.R.S32.HI R52, RZ, 0x18, R52 ;  /* 0x00000018ff347819 */ /* 0x000fe20000011434 */
[C---:B------:R-:W-:Y:S02]  /*6110*/  IMAD R28, R47.reuse, R32, RZ ;  /* 0x000000202f1c7224 */ /* 0x040fe400078e02ff */
[----:B------:R-:W-:Y:S01]  /*6120*/  IMAD R29, R47, R33, RZ ;  /* 0x000000212f1d7224 */ /* 0x000fe200078e02ff */
[----:B------:R-:W-:Y:S01]  /*6130*/  SHF.R.S32.HI R53, RZ, 0x18, R53 ;  /* 0x00000018ff357819 */ /* 0x000fe20000011435 */
[-C--:B------:R-:W-:Y:S02]  /*6140*/  IMAD R31, R49, R50.reuse, R31 ;  /* 0x00000032311f7224 */ /* 0x080fe400078e021f */
[----:B------:R-:W-:Y:S02]  /*6150*/  IMAD R28, R51, R50, R28 ;  /* 0x00000032331c7224 */ /* 0x000fe400078e021c */
[----:B------:R-:W-:Y:S01]  /*6160*/  IMAD R30, R47, R34, RZ ;  /* 0x000000222f1e7224 */ /* 0x000fe200078e02ff */
[----:B------:R-:W-:Y:S01]  /*6170*/  I2IP.S8.S32.SAT R75, R31, R26, RZ ;  /* 0x0000001a1f4b7239 */ /* 0x000fe200000014ff */
[----:B------:R-:W-:Y:S02]  /*6180*/  IMAD R29, R52, R50, R29 ;  /* 0x00000032341d7224 */ /* 0x000fe400078e021d */
[----:B------:R-:W-:Y:S01]  /*6190*/  IMAD R35, R47, R35, RZ ;  /* 0x000000232f237224 */ /* 0x000fe200078e02ff */
[----:B------:R-:W-:Y:S01]  /*61a0*/  I2IP.S8.S32.SAT R70, R25, R24, R75 ;  /* 0x0000001819467239 */ /* 0x000fe2000000144b */
[-C--:B------:R-:W-:Y:S01]  /*61b0*/  IMAD R30, R53, R50.reuse, R30 ;  /* 0x00000032351e7224 */ /* 0x080fe200078e021e */
[----:B------:R-:W-:Y:S01]  /*61c0*/  LEA R75, R100, UR49, 0x3 ;  /* 0x00000031644b7c11 */ /* 0x000fe2000f8e18ff */
[----:B------:R-:W-:Y:S05]  /*61d0*/  IMAD R35, R54, R50, R35 ;  /* 0x0000003236237224 */ /* 0x000fea00078e0223 */
[----:B------:R-:W-:Y:S04]  /*61e0*/  I2IP.S8.S32.SAT R76, R35, R30, RZ ;  /* 0x0000001e234c7239 */ /* 0x000fe800000014ff */
[----:B------:R-:W-:Y:S02]  /*61f0*/  I2IP.S8.S32.SAT R71, R29, R28, R76 ;  /* 0x0000001c1d477239 */ /* 0x000fe4000000144c */
[----:B------:R-:W-:Y:S03]  /*6200*/  @P6 SHF.L.U32 R76, R99, 0x1f, RZ ;  /* 0x0000001f634c6819 */ /* 0x000fe600000006ff */
[----:B------:R1:W-:Y:S01]  /*6210*/  STS.128 [R112+0x2210], R68 ;  /* 0x0022104470007388 */ /* 0x0003e20000000c00 */
[----:B------:R-:W-:Y:S01]  /*6220*/  @!PT LDS RZ, [RZ] ;  /* 0x00000000fffff984 */ /* 0x000fe20000000800 */
[----:B------:R-:W-:Y:S01]  /*6230*/  @!PT LDS RZ, [RZ] ;  /* 0x00000000fffff984 */ /* 0x000fe20000000800 */
[----:B------:R-:W-:Y:S01]  /*6240*/  @!PT LDS RZ, [RZ] ;  /* 0x00000000fffff984 */ /* 0x000fe20000000800 */
[----:B------:R-:W-:Y:S01]  /*6250*/  @!PT LDS RZ, [RZ] ;  /* 0x00000000fffff984 */ /* 0x000fe20000000800 */
[----:B------:R2:W-:Y:S07]  /*6260*/  MEMBAR.ALL.CTA ;  /* 0x0000000000007992 */ /* 0x0005ee0000008000 */
[----:B--2---:R-:W2:Y:S02]  /*6270*/  FENCE.VIEW.ASYNC.S ;  /* 0x00000000000073c6 */ /* 0x004ea40000000000 */
[----:B--2---:R-:W-:Y:S06]  /*6280*/  BAR.SYNC.DEFER_BLOCKING 0x1, 0x80 ;  /* 0x0042000000007b1d */ /* 0x004fec0000010000 */
[----:B------:R-:W-:Y:S05]  /*6290*/  @P0 BRA `(.L_x_95) ;  /* 0x0000000000280947 */ /* 0x000fea0003800000 */
[----:B------:R-:W-:Y:S02]  /*62a0*/  UIADD3 UR4, UPT, UPT, UR49, 0x2200, URZ ;  /* 0x0000220031047890 */ /* 0x000fe4000fffe0ff */
[----:B------:R-:W-:Y:S01]  /*62b0*/  UIADD3 UR6, UP0, UPT, UR52, 0x680, URZ ;  /* 0x0000068034067890 */ /* 0x000fe2000ff1e0ff */
[----:B------:R-:W-:Y:S03]  /*62c0*/  UMOV UR43, UR36 ;  /* 0x00000024002b7c82 */ /* 0x000fe60008000000 */
[----:B------:R-:W-:Y:S01]  /*62d0*/  MOV R104, UR4 ;  /* 0x0000000400687c02 */ /* 0x000fe20008000f00 */
[----:B------:R-:W-:Y:S03]  /*62e0*/  UIADD3.X UR7, UPT, UPT, URZ, UR53, URZ, UP0, !UPT ;  /* 0x00000035ff077290 */ /* 0x000fe600087fe4ff */
[----:B------:R-:W-:Y:S11]  /*62f0*/  R2UR UR40, R104 ;  /* 0x00000000682872ca */ /* 0x000ff600000e0000 */
[----:B------:R-:W-:Y:S02]  /*6300*/  @!UPT UIADD3 URZ, UPT, UPT, URZ, URZ, URZ ;  /* 0x000000fffffff290 */ /* 0x000fe4000fffe0ff */
[----:B------:R2:W-:Y:S01]  /*6310*/  UTMASTG.3D [UR40], [UR6] ;  /* 0x00000028060073b5 */ /* 0x0005e20008010000 */
[----:B------:R0:W-:Y:S01]  /*6320*/  UTMACMDFLUSH ;  /* 0x00000000000079b7 */ /* 0x0001e20000000000 */
[----:B--2---:R-:W-:Y:S04]  /*6330*/  DEPBAR.LE SB0, 0x1 ;  /* 0x000080400000791a */ /* 0x004fe80000000000 */
.L_x_95:
[----:B------:R-:W-:Y:S05]  /*6340*/  BSYNC.RECONVERGENT B0 ;  /* 0x0000000000007941 */ /* 0x000fea0003800200 */
.L_x_94:
[----:B------:R-:W-:Y:S06]  /*6350*/  BAR.SYNC.DEFER_BLOCKING 0x1, 0x80 ;  /* 0x0042000000007b1d */ /* 0x000fec0000010000 */
[----:B------:R-:W2:Y:S01]  /*6360*/  @P6 SYNCS.PHASECHK.TRANS64.TRYWAIT P0, [R75+URZ+0x40], R76 ;  /* 0x0000404c4b0065a7 */ /* 0x000ea200080011ff */
[----:B------:R-:W-:Y:S01]  /*6370*/  BSSY B1, `(.L_x_96) ;  /* 0x000001f000017945 */ /* 0x000fe20003800000 */
[----:B--2---:R-:W-:Y:S03]  /*6380*/  @P6 SEL R55, RZ, 0x1, !P0 ;  /* 0x00000001ff376807 */ /* 0x004fe60004000000 */
[----:B------:R-:W-:Y:S05]  /*6390*/  @!P6 BRA `(.L_x_97) ;  /* 0x000000000070e947 */ /* 0x000fea0003800000 */
[----:B------:R-:W-:Y:S01]  /*63a0*/  ISETP.NE.AND P1, PT, R72, RZ, PT ;  /* 0x000000ff4800720c */ /* 0x000fe20003f25270 */
[----:B------:R-:W-:Y:S01]  /*63b0*/  BSSY B0, `(.L_x_98) ;  /* 0x0000008000007945 */ /* 0x000fe20003800000 */
[----:B------:R-:W-:Y:S11]  /*63c0*/  ISETP.NE.AND P0, PT, R55, RZ, PT ;  /* 0x000000ff3700720c */ /* 0x000ff60003f05270 */
[----:B------:R-:W-:Y:S04]  /*63d0*/  @P1 IMAD R74, R100, 0x1000, R74 ;  /* 0x00001000644a1824 */ /* 0x000fe800078e024a */
[----:B------:R-:W-:Y:S01]  /*63e0*/  @P1 IMAD.IADD R73, R73, 0x1, R74 ;  /* 0x0000000149491824 */ /* 0x000fe200078e024a */
[----:B------:R-:W-:Y:S06]  /*63f0*/  @P0 BRA `(.L_x_99) ;  /* 0x00000000000c0947 */ /* 0x000fec0003800000 */
[----:B------:R-:W-:Y:S04]  /*6400*/  SHF.L.U32 R0, R99, 0x1f, RZ ;  /* 0x0000001f63007819 */ /* 0x000fe800000006ff */
[----:B------:R-:W2:Y:S02]  /*6410*/  SYNCS.PHASECHK.TRANS64.TRYWAIT P0, [R75+URZ+0x40], R0 ;  /* 0x000040004b0075a7 */ /* 0x000ea400080011ff */
[----:B--2---:R-:W-:Y:S05]  /*6420*/  @!P0 BRA `(.L_x_100) ;  /* 0x0000001400c88947 */ /* 0x004fea0003800000 */
.L_x_99:
[----:B------:R-:W-:Y:S05]  /*6430*/  BSYNC B0 ;  /* 0x0000000000007941 */ /* 0x000fea0003800000 */
.L_x_98:
[----:B------:R-:W-:Y:S01]  /*6440*/  ISETP.NE.AND P0, PT, R72, RZ, PT ;  /* 0x000000ff4800720c */ /* 0x000fe20003f05270 */
[----:B--2---:R-:W-:Y:S02]  /*6450*/  VIADD R75, R75, 0x50 ;  /* 0x000000504b4b7836 */ /* 0x004fe40000000000 */
[----:B------:R-:W-:Y:S02]  /*6460*/  IMAD.U32 R0, RZ, RZ, UR37 ;  /* 0x00000025ff007e24 */ /* 0x000fe4000f8e00ff */
[----:B------:R-:W-:Y:S03]  /*6470*/  VIADD R100, R100, 0x1 ;  /* 0x0000000164647836 */ /* 0x000fe60000000000 */
[----:B------:R-:W-:Y:S05]  /*6480*/  PRMT R0, R0, 0x654, R75 ;  /* 0x0000065400007816 */ /* 0x000fea000000004b */
[----:B------:R2:W3:Y:S04]  /*6490*/  @P0 LDS.128 R56, [R74+0x200] ;  /* 0x000200004a380984 */ /* 0x0004e80000000c00 */
[----:B------:R2:W4:Y:S01]  /*64a0*/  @P0 LDS.128 R60, [R73+0x210] ;  /* 0x00021000493c0984 */ /* 0x0005220000000c00 */
        /* <DEDUP_REMOVED lines=10> */
[----:B--23--:R-:W-:Y:S02]  /*6550*/  LOP3.LUT R99, R99, R0, RZ, 0x3c, !PT ;  /* 0x0000000063637212 */ /* 0x00cfe400078e3cff */
.L_x_97:
[----:B------:R-:W-:Y:S05]  /*6560*/  BSYNC B1 ;  /* 0x0000000000017941 */ /* 0x000fea0003800000 */
.L_x_96:
[----:B------:R-:W-:Y:S05]  /*6570*/  VIADD R3, R48, 0x40 ;  /* 0x0000004030037836 */ /* 0x000fea0000000000 */
[----:B------:R-:W-:Y:S04]  /*6580*/  SHF.R.U32.HI R3, RZ, 0x15, R3 ;  /* 0x00000015ff037819 */ /* 0x000fe80000011603 */
[----:B------:R-:W-:Y:S11]  /*6590*/  LOP3.LUT P0, RZ, R3, 0x3, R96, 0x48, !PT ;  /* 0x0000000303ff7812 */ /* 0x000ff60007804860 */
[----:B------:R-:W-:Y:S02]  /*65a0*/  @!UPT UIADD3 URZ, UPT, UPT, URZ, URZ, URZ ;  /* 0x000000fffffff290 */ /* 0x000fe4000fffe0ff */
[----:B------:R-:W-:Y:S05]  /*65b0*/  @!P0 BRA `(.L_x_101) ;  /* 0x0000000000408947 */ /* 0x000fea0003800000 */
[----:B------:R-:W2:Y:S01]  /*65c0*/  LDCU.64 UR8, c[0x4][0x70] ;  /* 0x01000e00ff0877ac */ /* 0x000ea20008000a00 */
[----:B------:R-:W-:Y:S01]  /*65d0*/  MOV R3, 0x0 ;  /* 0x0000000000037802 */ /* 0x000fe20000000f00 */
[----:B------:R-:W-:Y:S02]  /*65e0*/  HFMA2 R12, -RZ, RZ, 0, 5.9604644775390625e-08 ;  /* 0x00000001ff0c7431 */ /* 0x000fe400000001ff */
[----:B------:R-:W-:Y:S02]  /*65f0*/  IMAD.MOV.U32 R8, RZ, RZ, 0x192 ;  /* 0x00000192ff087424 */ /* 0x000fe400078e00ff */
[----:B------:R-:W-:Y:S01]  /*6600*/  IMAD.MOV.U32 R13, RZ, RZ, RZ ;  /* 0x000000ffff0d7224 */ /* 0x000fe200078e00ff */
[----:B------:R-:W3:Y:S01]  /*6610*/  LDCU.64 UR6, c[0x4][0x78] ;  /* 0x01000f00ff0677ac */ /* 0x000ee20008000a00 */
[----:B------:R-:W1:Y:S01]  /*6620*/  LDC.64 R2, c[0x4][R3] ;  /* 0x0100000003027b82 */ /* 0x000e620000000a00 */
[----:B------:R-:W5:Y:S01]  /*6630*/  LDCU.64 UR4, c[0x4][0x10] ;  /* 0x01000200ff0477ac */ /* 0x000f620008000a00 */
[----:B--2---:R-:W-:Y:S01]  /*6640*/  MOV R5, UR9 ;  /* 0x0000000900057c02 */ /* 0x004fe20008000f00 */
[----:B------:R-:W-:Y:S01]  /*6650*/  IMAD.U32 R4, RZ, RZ, UR8 ;  /* 0x00000008ff047e24 */ /* 0x000fe2000f8e00ff */
[----:B---3--:R-:W-:Y:S01]  /*6660*/  MOV R7, UR7 ;  /* 0x0000000700077c02 */ /* 0x008fe20008000f00 */
[----:B------:R-:W-:Y:S01]  /*6670*/  IMAD.U32 R6, RZ, RZ, UR6 ;  /* 0x00000006ff067e24 */ /* 0x000fe2000f8e00ff */
[----:B-----5:R-:W-:Y:S01]  /*6680*/  MOV R11, UR5 ;  /* 0x00000005000b7c02 */ /* 0x020fe20008000f00 */
[----:B------:R-:W-:Y:S02]  /*6690*/  IMAD.U32 R10, RZ, RZ, UR4 ;  /* 0x00000004ff0a7e24 */ /* 0x000fe4000f8e00ff */
[----:B------:R-:W-:Y:S07]  /*66a0*/  LEPC R20, `(.L_x_101) ;  /* 0x000000001014794e */ /* 0x000fee0000000000 */
[----:B-1--4-:R-:W-:Y:S05]  /*66b0*/  CALL.ABS.NOINC R2 ;  /* 0x0000000002007343 */ /* 0x012fea0003c00000 */
.L_x_101:
[----:B------:R-:W-:Y:S01]  /*66c0*/  ISETP.NE.AND P0, PT, R105, RZ, PT ;  /* 0x000000ff6900720c */ /* 0x000fe20003f05270 */
[----:B------:R-:W-:Y:S05]  /*66d0*/  WARPSYNC.ALL ;  /* 0x0000000000007948 */ /* 0x000fea0003800000 */
[----:B------:R-:W-:Y:S01]  /*66e0*/  IMAD.SHL.U32 R80, R57, 0x100, RZ ;  /* 0x0000010039507824 */ /* 0x000fe200078e00ff */
[----:B------:R-:W-:Y:S01]  /*66f0*/  R2UR UR4, R48 ;  /* 0x00000000300472ca */ /* 0x000fe200000e0000 */
[----:B------:R-:W-:Y:S01]  /*6700*/  IMAD.SHL.U32 R74, R59, 0x100, RZ ;  /* 0x000001003b4a7824 */ /* 0x000fe200078e00ff */
[C---:B------:R-:W-:Y:S01]  /*6710*/  SHF.L.U32 R51, R56.reuse, 0x10, RZ ;  /* 0x0000001038337819 */ /* 0x040fe200000006ff */
[----:B-1--4-:R-:W-:Y:S01]  /*6720*/  IMAD.SHL.U32 R68, R61, 0x100, RZ ;  /* 0x000001003d447824 */ /* 0x012fe200078e00ff */
[C---:B------:R-:W-:Y:S01]  /*6730*/  PRMT R49, R56.reuse, 0x8880, RZ ;  /* 0x0000888038317816 */ /* 0x040fe200000000ff */
[----:B------:R-:W-:Y:S01]  /*6740*/  BSSY.RECONVERGENT B0, `(.L_x_102) ;  /* 0x000009e000007945 */ /* 0x000fe20003800200 */
[----:B------:R-:W-:Y:S02]  /*6750*/  SHF.L.U32 R53, R56, 0x8, RZ ;  /* 0x0000000838357819 */ /* 0x000fe400000006ff */
[----:B------:R-:W-:Y:S02]  /*6760*/  SHF.R.S32.HI R51, RZ, 0x18, R51 ;  /* 0x00000018ff337819 */ /* 0x000fe40000011433 */
[C---:B------:R-:W-:Y:S02]  /*6770*/  PRMT R82, R57.reuse, 0x8880, RZ ;  /* 0x0000888039527816 */ /* 0x040fe400000000ff */
[----:B------:R-:W-:Y:S01]  /*6780*/  SHF.R.S32.HI R53, RZ, 0x18, R53 ;  /* 0x00000018ff357819 */ /* 0x000fe20000011435 */
[----:B------:R-:W-:Y:S01]  /*6790*/  LDTM.16dp32bit_t0_t15.x32 R4, tmem[UR4+0x40] ;  /* 0x00004004000479ee */ /* 0x000fe20008a80000 */
[----:B------:R-:W1:Y:S01]  /*67a0*/  LDTM.16dp32bit_t16_t31.x32 R4, tmem[UR4+0x60] ;  /* 0x00006004000479ee */ /* 0x000e620008aa0000 */
[----:B------:R-:W-:Y:S01]  /*67b0*/  NOP ;  /* 0x0000000000007918 */ /* 0x000fe20000000000 */
[----:B------:R-:W-:Y:S02]  /*67c0*/  R2UR UR5, R108 ;  /* 0x000000006c0572ca */ /* 0x000fe400000e0000 */
[----:B------:R-:W-:Y:S02]  /*67d0*/  SHF.R.S32.HI R52, RZ, 0x18, R56 ;  /* 0x00000018ff347819 */ /* 0x000fe40000011438 */
[----:B------:R-:W-:Y:S02]  /*67e0*/  SHF.L.U32 R81, R57, 0x10, RZ ;  /* 0x0000001039517819 */ /* 0x000fe400000006ff */
[C---:B------:R-:W-:Y:S02]  /*67f0*/  PRMT R79, R58.reuse, 0x8880, RZ ;  /* 0x000088803a4f7816 */ /* 0x040fe400000000ff */
[----:B------:R-:W-:Y:S02]  /*6800*/  SHF.R.S32.HI R54, RZ, 0x18, R57 ;  /* 0x00000018ff367819 */ /* 0x000fe40000011439 */
[----:B------:R-:W-:Y:S02]  /*6810*/  SHF.L.U32 R78, R58, 0x10, RZ ;  /* 0x000000103a4e7819 */ /* 0x000fe400000006ff */
[C---:B------:R-:W-:Y:S01]  /*6820*/  PRMT R76, R59.reuse, 0x8880, RZ ;  /* 0x000088803b4c7816 */ /* 0x040fe200000000ff */
[----:B------:R-:W-:Y:S01]  /*6830*/  UIADD3 UR5, UPT, UPT, UR5, 0xb0, URZ ;  /* 0x000000b005057890 */ /* 0x000fe2000fffe0ff */
[----:B------:R-:W-:Y:S02]  /*6840*/  SHF.R.S32.HI R55, RZ, 0x18, R58 ;  /* 0x00000018ff377819 */ /* 0x000fe4000001143a */
[----:B------:R-:W-:Y:S01]  /*6850*/  SHF.L.U32 R75, R59, 0x10, RZ ;  /* 0x000000103b4b7819 */ /* 0x000fe200000006ff */
[----:B------:R-:W-:Y:S01]  /*6860*/  UPRMT UR5, UR37, 0x654, UR5 ;  /* 0x0000065425057896 */ /* 0x000fe20008000005 */
[C---:B------:R-:W-:Y:S02]  /*6870*/  PRMT R73, R60.reuse, 0x8880, RZ ;  /* 0x000088803c497816 */ /* 0x040fe400000000ff */
[----:B------:R-:W-:Y:S01]  /*6880*/  SHF.R.S32.HI R56, RZ, 0x18, R59 ;  /* 0x00000018ff387819 */ /* 0x000fe2000001143b */
[C---:B-1----:R-:W-:Y:S01]  /*6890*/  IMAD R4, R47.reuse, R4, RZ ;  /* 0x000000042f047224 */ /* 0x042fe200078e02ff */
[----:B------:R-:W-:Y:S01]  /*68a0*/  SHF.L.U32 R72, R60, 0x10, RZ ;  /* 0x000000103c487819 */ /* 0x000fe200000006ff */
[----:B------:R-:W-:Y:S01]  /*68b0*/  IMAD R5, R47, R5, RZ ;  /* 0x000000052f057224 */ /* 0x000fe200078e02ff */
[----:B------:R-:W-:Y:S01]  /*68c0*/  PRMT R70, R61, 0x8880, RZ ;  /* 0x000088803d467816 */ /* 0x000fe200000000ff */
[----:B------:R-:W-:Y:S01]  /*68d0*/  IMAD R6, R47, R6, RZ ;  /* 0x000000062f067224 */ /* 0x000fe200078e02ff */
[----:B------:R-:W-:Y:S01]  /*68e0*/  SYNCS.ARRIVE.TRANS64.RED.A1T0 RZ, [UR5], RZ ;  /* 0x000000ffffff79a7 */ /* 0x000fe20008100405 */
[----:B------:R-:W-:Y:S01]  /*68f0*/  IMAD R4, R49, R50, R4 ;  /* 0x0000003231047224 */ /* 0x000fe200078e0204 */
[----:B------:R-:W-:Y:S01]  /*6900*/  MOV R49, R82 ;  /* 0x0000005200317202 */ /* 0x000fe20000000f00 */
[----:B------:R-:W-:Y:S01]  /*6910*/  IMAD R7, R47, R7, RZ ;  /* 0x000000072f077224 */ /* 0x000fe200078e02ff */
[----:B------:R-:W-:Y:S01]  /*6920*/  SHF.R.S32.HI R57, RZ, 0x18, R60 ;  /* 0x00000018ff397819 */ /* 0x000fe2000001143c */
[-C--:B------:R-:W-:Y:S01]  /*6930*/  IMAD R5, R51, R50.reuse, R5 ;  /* 0x0000003233057224 */ /* 0x080fe200078e0205 */
[----:B------:R-:W-:Y:S01]  /*6940*/  SHF.R.S32.HI R51, RZ, 0x18, R81 ;  /* 0x00000018ff337819 */ /* 0x000fe20000011451 */
[----:B------:R-:W-:Y:S01]  /*6950*/  IMAD R6, R53, R50, R6 ;  /* 0x0000003235067224 */ /* 0x000fe200078e0206 */
[----:B------:R-:W-:Y:S01]  /*6960*/  SHF.R.S32.HI R53, RZ, 0x18, R80 ;  /* 0x00000018ff357819 */ /* 0x000fe20000011450 */
[----:B------:R-:W-:Y:S01]  /*6970*/  IMAD R8, R47, R8, RZ ;  /* 0x000000082f087224 */ /* 0x000fe200078e02ff */
[----:B------:R-:W-:Y:S01]  /*6980*/  SHF.L.U32 R69, R61, 0x10, RZ ;  /* 0x000000103d457819 */ /* 0x000fe200000006ff */
[----:B------:R-:W-:Y:S01]  /*6990*/  IMAD R7, R52, R50, R7 ;  /* 0x0000003234077224 */ /* 0x000fe200078e0207 */
[----:B------:R-:W-:Y:S01]  /*69a0*/  SHF.R.S32.HI R52, RZ, 0x18, R75 ;  /* 0x00000018ff347819 */ /* 0x000fe2000001144b */
[C---:B------:R-:W-:Y:S01]  /*69b0*/  IMAD R9, R47.reuse, R9, RZ ;  /* 0x000000092f097224 */ /* 0x040fe200078e02ff */
[----:B------:R-:W-:Y:S01]  /*69c0*/  PRMT R67, R62, 0x8880, RZ ;  /* 0x000088803e437816 */ /* 0x000fe200000000ff */
[----:B------:R-:W-:Y:S01]  /*69d0*/  IMAD R10, R47, R10, RZ ;  /* 0x0000000a2f0a7224 */ /* 0x000fe200078e02ff */
[----:B------:R-:W-:Y:S01]  /*69e0*/  I2IP.S8.S32.SAT R108, R7, R6, RZ ;  /* 0x00000006076c7239 */ /* 0x000fe200000014ff */
[----:B------:R-:W-:Y:S01]  /*69f0*/  IMAD R8, R49, R50, R8 ;  /* 0x0000003231087224 */ /* 0x000fe200078e0208 */
[----:B------:R-:W-:Y:S01]  /*6a00*/  MOV R49, R79 ;  /* 0x0000004f00317202 */ /* 0x000fe20000000f00 */
[----:B------:R-:W-:Y:S01]  /*6a10*/  IMAD R11, R47, R11, RZ ;  /* 0x0000000b2f0b7224 */ /* 0x000fe200078e02ff */
[----:B------:R-:W-:Y:S01]  /*6a20*/  I2IP.S8.S32.SAT R108, R5, R4, R108 ;  /* 0x00000004056c7239 */ /* 0x000fe2000000146c */
[-C--:B------:R-:W-:Y:S01]  /*6a30*/  IMAD R9, R51, R50.reuse, R9 ;  /* 0x0000003233097224 */ /* 0x080fe200078e0209 */
[----:B------:R-:W-:Y:S01]  /*6a40*/  SHF.R.S32.HI R51, RZ, 0x18, R78 ;  /* 0x00000018ff337819 */ /* 0x000fe2000001144e */
[----:B------:R-:W-:Y:S01]  /*6a50*/  IMAD R10, R53, R50, R10 ;  /* 0x00000032350a7224 */ /* 0x000fe200078e020a */
[----:B------:R-:W-:Y:S01]  /*6a60*/  SHF.R.S32.HI R53, RZ, 0x18, R74 ;  /* 0x00000018ff357819 */ /* 0x000fe2000001144a */
[C---:B------:R-:W-:Y:S01]  /*6a70*/  IMAD R12, R47.reuse, R12, RZ ;  /* 0x0000000c2f0c7224 */ /* 0x040fe200078e02ff */
[----:B------:R-:W-:Y:S01]  /*6a80*/  SHF.L.U32 R77, R58, 0x8, RZ ;  /* 0x000000083a4d7819 */ /* 0x000fe200000006ff */
[-C--:B------:R-:W-:Y:S01]  /*6a90*/  IMAD R11, R54, R50.reuse, R11 ;  /* 0x00000032360b7224 */ /* 0x080fe200078e020b */
[----:B------:R-:W-:Y:S01]  /*6aa0*/  SHF.R.S32.HI R58, RZ, 0x18, R61 ;  /* 0x00000018ff3a7819 */ /* 0x000fe2000001143d */
[----:B------:R-:W-:Y:S01]  /*6ab0*/  IMAD R13, R47, R13, RZ ;  /* 0x0000000d2f0d7224 */ /* 0x000fe200078e02ff */
[----:B------:R-:W-:Y:S01]  /*6ac0*/  SHF.L.U32 R66, R62, 0x10, RZ ;  /* 0x000000103e427819 */ /* 0x000fe200000006ff */
[----:B------:R-:W-:Y:S01]  /*6ad0*/  IMAD R12, R49, R50, R12 ;  /* 0x00000032310c7224 */ /* 0x000fe200078e020c */
[----:B------:R-:W-:Y:S01]  /*6ae0*/  SHF.R.S32.HI R49, RZ, 0x18, R77 ;  /* 0x00000018ff317819 */ /* 0x000fe2000001144d */
[----:B------:R-:W-:Y:S01]  /*6af0*/  IMAD R14, R47, R14, RZ ;  /* 0x0000000e2f0e7224 */ /* 0x000fe200078e02ff */
[----:B------:R-:W-:Y:S01]  /*6b00*/  I2IP.S8.S32.SAT R109, R11, R10, RZ ;  /* 0x0000000a0b6d7239 */ /* 0x000fe200000014ff */
[----:B------:R-:W-:Y:S01]  /*6b10*/  IMAD R15, R47, R15, RZ ;  /* 0x0000000f2f0f7224 */ /* 0x000fe200078e02ff */
[----:B------:R-:W-:Y:S01]  /*6b20*/  PRMT R64, R63, 0x8880, RZ ;  /* 0x000088803f407816 */ /* 0x000fe200000000ff */
[----:B------:R-:W-:Y:S01]  /*6b30*/  IMAD R13, R51, R50, R13 ;  /* 0x00000032330d7224 */ /* 0x000fe200078e020d */
[----:B------:R-:W-:Y:S01]  /*6b40*/  MOV R51, R76 ;  /* 0x0000004c00337202 */ /* 0x000fe20000000f00 */
[----:B------:R-:W-:Y:S01]  /*6b50*/  IMAD R16, R47, R16, RZ ;  /* 0x000000102f107224 */ /* 0x000fe200078e02ff */
[----:B------:R-:W-:Y:S01]  /*6b60*/  I2IP.S8.S32.SAT R109, R9, R8, R109 ;  /* 0x00000008096d7239 */ /* 0x000fe2000000146d */
[-C--:B------:R-:W-:Y:S01]  /*6b70*/  IMAD R14, R49, R50.reuse, R14 ;  /* 0x00000032310e7224 */ /* 0x080fe200078e020e */
[----:B------:R-:W-:Y:S01]  /*6b80*/  SHF.R.S32.HI R59, RZ, 0x18, R62 ;  /* 0x00000018ff3b7819 */ /* 0x000fe2000001143e */
[----:B------:R-:W-:Y:S01]  /*6b90*/  IMAD R17, R47, R17, RZ ;  /* 0x000000112f117224 */ /* 0x000fe200078e02ff */
[----:B------:R-:W-:Y:S01]  /*6ba0*/  SHF.L.U32 R71, R60, 0x8, RZ ;  /* 0x000000083c477819 */ /* 0x000fe200000006ff */
[----:B------:R-:W-:Y:S01]  /*6bb0*/  IMAD R15, R55, R50, R15 ;  /* 0x00000032370f7224 */ /* 0x000fe200078e020f */
[----:B------:R-:W-:Y:S01]  /*6bc0*/  SHF.R.S32.HI R60, RZ, 0x18, R63 ;  /* 0x00000018ff3c7819 */ /* 0x000fe2000001143f */
[----:B------:R-:W-:Y:S01]  /*6bd0*/  IMAD R18, R47, R18, RZ ;  /* 0x000000122f127224 */ /* 0x000fe200078e02ff */
[----:B------:R-:W-:Y:S01]  /*6be0*/  SHF.L.U32 R65, R62, 0x8, RZ ;  /* 0x000000083e417819 */ /* 0x000fe200000006ff */
[----:B------:R-:W-:Y:S01]  /*6bf0*/  IMAD R16, R51, R50, R16 ;  /* 0x0000003233107224 */ /* 0x000fe200078e0210 */
[----:B------:R-:W-:Y:S01]  /*6c00*/  I2IP.S8.S32.SAT R110, R15, R14, RZ ;  /* 0x0000000e0f6e7239 */ /* 0x000fe200000014ff */
[----:B------:R-:W-:Y:S01]  /*6c10*/  IMAD R19, R47, R19, RZ ;  /* 0x000000132f137224 */ /* 0x000fe200078e02ff */
[----:B------:R-:W-:Y:S01]  /*6c20*/  SHF.R.S32.HI R51, RZ, 0x18, R72 ;  /* 0x00000018ff337819 */ /* 0x000fe20000011448 */
[----:B------:R-:W-:Y:S01]  /*6c30*/  IMAD R17, R52, R50, R17 ;  /* 0x0000003234117224 */ /* 0x000fe200078e0211 */
[----:B------:R-:W-:Y:S01]  /*6c40*/  I2IP.S8.S32.SAT R110, R13, R12, R110 ;  /* 0x0000000c0d6e7239 */ /* 0x000fe2000000146e */
[----:B------:R-:W-:Y:S01]  /*6c50*/  IMAD R0, R47, R20, RZ ;  /* 0x000000142f007224 */ /* 0x000fe200078e02ff */
[----:B------:R-:W-:Y:S01]  /*6c60*/  SHF.R.S32.HI R52, RZ, 0x18, R71 ;  /* 0x00000018ff347819 */ /* 0x000fe20000011447 */
[-C--:B------:R-:W-:Y:S01]  /*6c70*/  IMAD R18, R53, R50.reuse, R18 ;  /* 0x0000003235127224 */ /* 0x080fe200078e0212 */
[----:B------:R-:W-:Y:S01]  /*6c80*/  SHF.R.S32.HI R53, RZ, 0x18, R68 ;  /* 0x00000018ff357819 */ /* 0x000fe20000011444 */
[----:B------:R-:W-:Y:S01]  /*6c90*/  IMAD.MOV.U32 R49, RZ, RZ, R73 ;  /* 0x000000ffff317224 */ /* 0x000fe200078e0049 */
[----:B------:R-:W-:Y:S01]  /*6ca0*/  SHF.L.U32 R62, R63, 0x10, RZ ;  /* 0x000000103f3e7819 */ /* 0x000fe200000006ff */
[C---:B------:R-:W-:Y:S02]  /*6cb0*/  IMAD R2, R47.reuse, R21, RZ ;  /* 0x000000152f027224 */ /* 0x040fe400078e02ff */
[----:B------:R-:W-:Y:S02]  /*6cc0*/  IMAD R19, R56, R50, R19 ;  /* 0x0000003238137224 */ /* 0x000fe400078e0213 */
[----:B------:R-:W-:Y:S02]  /*6cd0*/  IMAD R3, R47, R22, RZ ;  /* 0x000000162f037224 */ /* 0x000fe400078e02ff */
[----:B------:R-:W-:Y:S01]  /*6ce0*/  IMAD R0, R49, R50, R0 ;  /* 0x0000003231007224 */ /* 0x000fe200078e0200 */
[----:B------:R-:W-:Y:S01]  /*6cf0*/  I2IP.S8.S32.SAT R111, R19, R18, RZ ;  /* 0x00000012136f7239 */ /* 0x000fe200000014ff */
[----:B------:R-:W-:Y:S01]  /*6d00*/  IMAD R23, R47, R23, RZ ;  /* 0x000000172f177224 */ /* 0x000fe200078e02ff */
[----:B------:R-:W-:Y:S01]  /*6d10*/  MOV R49, R70 ;  /* 0x0000004600317202 */ /* 0x000fe20000000f00 */
[----:B------:R-:W-:Y:S01]  /*6d20*/  IMAD R2, R51, R50, R2 ;  /* 0x0000003233027224 */ /* 0x000fe200078e0202 */
[----:B------:R-:W-:Y:S01]  /*6d30*/  I2IP.S8.S32.SAT R111, R17, R16, R111 ;  /* 0x00000010116f7239 */ /* 0x000fe2000000146f */
[C---:B------:R-:W-:Y:S01]  /*6d40*/  IMAD R20, R47.reuse, R24, RZ ;  /* 0x000000182f147224 */ /* 0x040fe200078e02ff */
[----:B------:R-:W-:Y:S01]  /*6d50*/  SHF.R.S32.HI R51, RZ, 0x18, R69 ;  /* 0x00000018ff337819 */ /* 0x000fe20000011445 */
[-C--:B------:R-:W-:Y:S01]  /*6d60*/  IMAD R3, R52, R50.reuse, R3 ;  /* 0x0000003234037224 */ /* 0x080fe200078e0203 */
[----:B------:R-:W-:Y:S01]  /*6d70*/  SHF.R.S32.HI R52, RZ, 0x18, R62 ;  /* 0x00000018ff347819 */ /* 0x000fe2000001143e */
[----:B------:R-:W-:Y:S01]  /*6d80*/  IMAD R21, R47, R25, RZ ;  /* 0x000000192f157224 */ /* 0x000fe200078e02ff */
[----:B------:R1:W-:Y:S01]  /*6d90*/  STS.128 [R95+UR49+0x3200], R108 ;  /* 0x0032006c5f007988 */ /* 0x0003e20008000c31 */
[----:B------:R-:W-:Y:S02]  /*6da0*/  IMAD R23, R57, R50, R23 ;  /* 0x0000003239177224 */ /* 0x000fe400078e0217 */
[----:B------:R-:W-:Y:S02]  /*6db0*/  IMAD R22, R47, R26, RZ ;  /* 0x0000001a2f167224 */ /* 0x000fe400078e02ff */
[-C--:B------:R-:W-:Y:S01]  /*6dc0*/  IMAD R20, R49, R50.reuse, R20 ;  /* 0x0000003231147224 */ /* 0x080fe200078e0214 */
[----:B------:R-:W-:Y:S01]  /*6dd0*/  I2IP.S8.S32.SAT R113, R23, R3, RZ ;  /* 0x0000000317717239 */ /* 0x000fe200000014ff */
[----:B------:R-:W-:Y:S01]  /*6de0*/  IMAD R27, R47, R27, RZ ;  /* 0x0000001b2f1b7224 */ /* 0x000fe200078e02ff */
[----:B------:R-:W-:Y:S01]  /*6df0*/  MOV R49, R67 ;  /* 0x0000004300317202 */ /* 0x000fe20000000f00 */
[----:B------:R-:W-:Y:S01]  /*6e00*/  IMAD R21, R51, R50, R21 ;  /* 0x0000003233157224 */ /* 0x000fe200078e0215 */
[----:B------:R-:W-:Y:S01]  /*6e10*/  I2IP.S8.S32.SAT R116, R2, R0, R113 ;  /* 0x0000000002747239 */ /* 0x000fe20000001471 */
[----:B------:R-:W-:Y:S01]  /*6e20*/  IMAD R24, R47, R28, RZ ;  /* 0x0000001c2f187224 */ /* 0x000fe200078e02ff */
[----:B------:R-:W-:Y:S01]  /*6e30*/  SHF.R.S32.HI R51, RZ, 0x18, R66 ;  /* 0x00000018ff337819 */ /* 0x000fe20000011442 */
[-C--:B------:R-:W-:Y:S01]  /*6e40*/  IMAD R22, R53, R50.reuse, R22 ;  /* 0x0000003235167224 */ /* 0x080fe200078e0216 */
[----:B------:R-:W-:Y:S01]  /*6e50*/  IADD3 R113, PT, PT, R44, 0x1, RZ ;  /* 0x000000012c717810 */ /* 0x000fe20007ffe0ff */
[-C--:B------:R-:W-:Y:S02]  /*6e60*/  IMAD R27, R58, R50.reuse, R27 ;  /* 0x000000323a1b7224 */ /* 0x080fe400078e021b */
[----:B------:R-:W-:Y:S02]  /*6e70*/  IMAD R25, R47, R29, RZ ;  /* 0x0000001d2f197224 */ /* 0x000fe400078e02ff */
[----:B------:R-:W-:Y:S01]  /*6e80*/  IMAD R24, R49, R50, R24 ;  /* 0x0000003231187224 */ /* 0x000fe200078e0218 */
[----:B------:R-:W-:Y:S01]  /*6e90*/  SHF.R.S32.HI R49, RZ, 0x18, R65 ;  /* 0x00000018ff317819 */ /* 0x000fe20000011441 */
[----:B------:R-:W-:Y:S01]  /*6ea0*/  IMAD R26, R47, R30, RZ ;  /* 0x0000001e2f1a7224 */ /* 0x000fe200078e02ff */
[----:B------:R-:W-:Y:S01]  /*6eb0*/  I2IP.S8.S32.SAT R117, R27, R22, RZ ;  /* 0x000000161b757239 */ /* 0x000fe200000014ff */
[----:B------:R-:W-:Y:S02]  /*6ec0*/  IMAD.SHL.U32 R61, R63, 0x100, RZ ;  /* 0x000001003f3d7824 */ /* 0x000fe400078e00ff */
[----:B------:R-:W-:Y:S01]  /*6ed0*/  IMAD R31, R47, R31, RZ ;  /* 0x0000001f2f1f7224 */ /* 0x000fe200078e02ff */
[----:B------:R-:W-:Y:S01]  /*6ee0*/  I2IP.S8.S32.SAT R117, R21, R20, R117 ;  /* 0x0000001415757239 */ /* 0x000fe20000001475 */
[----:B------:R-:W-:Y:S01]  /*6ef0*/  IMAD R25, R51, R50, R25 ;  /* 0x0000003233197224 */ /* 0x000fe200078e0219 */
[----:B------:R-:W-:Y:S01]  /*6f00*/  MOV R51, R64 ;  /* 0x0000004000337202 */ /* 0x000fe20000000f00 */
[----:B------:R-:W-:Y:S01]  /*6f10*/  IMAD R28, R47, R32, RZ ;  /* 0x000000202f1c7224 */ /* 0x000fe200078e02ff */
[----:B------:R-:W-:Y:S01]  /*6f20*/  SHF.R.S32.HI R53, RZ, 0x18, R61 ;  /* 0x00000018ff357819 */ /* 0x000fe2000001143d */
[-C--:B------:R-:W-:Y:S02]  /*6f30*/  IMAD R26, R49, R50.reuse, R26 ;  /* 0x00000032311a7224 */ /* 0x080fe400078e021a */
[----:B------:R-:W-:Y:S02]  /*6f40*/  IMAD R29, R47, R33, RZ ;  /* 0x000000212f1d7224 */ /* 0x000fe400078e02ff */
[-C--:B------:R-:W-:Y:S02]  /*6f50*/  IMAD R31, R59, R50.reuse, R31 ;  /* 0x000000323b1f7224 */ /* 0x080fe400078e021f */
[----:B------:R-:W-:Y:S02]  /*6f60*/  IMAD R28, R51, R50, R28 ;  /* 0x00000032331c7224 */ /* 0x000fe400078e021c */
[----:B------:R-:W-:Y:S01]  /*6f70*/  IMAD R30, R47, R34, RZ ;  /* 0x000000222f1e7224 */ /* 0x000fe200078e02ff */
[----:B------:R-:W-:Y:S01]  /*6f80*/  I2IP.S8.S32.SAT R114, R31, R26, RZ ;  /* 0x0000001a1f727239 */ /* 0x000fe200000014ff */
[----:B------:R-:W-:Y:S02]  /*6f90*/  IMAD R29, R52, R50, R29 ;  /* 0x00000032341d7224 */ /* 0x000fe400078e021d */
[----:B------:R-:W-:Y:S01]  /*6fa0*/  IMAD R35, R47, R35, RZ ;  /* 0x000000232f237224 */ /* 0x000fe200078e02ff */
[----:B------:R-:W-:Y:S01]  /*6fb0*/  I2IP.S8.S32.SAT R118, R25, R24, R114 ;  /* 0x0000001819767239 */ /* 0x000fe20000001472 */
[-C--:B------:R-:W-:Y:S02]  /*6fc0*/  IMAD R30, R53, R50.reuse, R30 ;  /* 0x00000032351e7224 */ /* 0x080fe400078e021e */
[----:B------:R-:W-:Y:S05]  /*6fd0*/  IMAD R35, R60, R50, R35 ;  /* 0x000000323c237224 */ /* 0x000fea00078e0223 */
[----:B------:R-:W-:Y:S04]  /*6fe0*/  I2IP.S8.S32.SAT R115, R35, R30, RZ ;  /* 0x0000001e23737239 */ /* 0x000fe800000014ff */
[----:B------:R-:W-:Y:S05]  /*6ff0*/  I2IP.S8.S32.SAT R119, R29, R28, R115 ;  /* 0x0000001c1d777239 */ /* 0x000fea0000001473 */
        /* <DEDUP_REMOVED lines=9> */
[----:B------:R-:W-:Y:S02]  /*7090*/  UIADD3 UR8, UP0, UPT, UR52, 0x680, URZ ;  /* 0x0000068034087890 */ /* 0x000fe4000ff1e0ff */
[----:B------:R-:W-:Y:S02]  /*70a0*/  UIADD3 UR5, UPT, UPT, UR41, 0x40, URZ ;  /* 0x0000004029057890 */ /* 0x000fe4000fffe0ff */
[----:B------:R-:W-:Y:S02]  /*70b0*/  UIADD3 UR4, UPT, UPT, UR49, 0x3200, URZ ;  /* 0x0000320031047890 */ /* 0x000fe4000fffe0ff */
[----:B------:R-:W-:Y:S01]  /*70c0*/  UIADD3.X UR9, UPT, UPT, URZ, UR53, URZ, UP0, !UPT ;  /* 0x00000035ff097290 */ /* 0x000fe200087fe4ff */
[----:B------:R-:W-:Y:S01]  /*70d0*/  UMOV UR6, UR42 ;  /* 0x0000002a00067c82 */ /* 0x000fe20008000000 */
[----:B------:R-:W-:Y:S07]  /*70e0*/  UMOV UR7, UR36 ;  /* 0x0000002400077c82 */ /* 0x000fee0008000000 */
[----:B------:R2:W-:Y:S01]  /*70f0*/  UTMASTG.3D [UR4], [UR8] ;  /* 0x00000004080073b5 */ /* 0x0005e20008010000 */
[----:B------:R0:W-:Y:S01]  /*7100*/  UTMACMDFLUSH ;  /* 0x00000000000079b7 */ /* 0x0001e20000000000 */
[----:B--2---:R-:W-:Y:S04]  /*7110*/  DEPBAR.LE SB0, 0x1 ;  /* 0x000080400000791a */ /* 0x004fe80000000000 */
.L_x_103:
[----:B------:R-:W-:Y:S05]  /*7120*/  BSYNC.RECONVERGENT B0 ;  /* 0x0000000000007941 */ /* 0x000fea0003800200 */
.L_x_102:
[----:B------:R-:W-:Y:S01]  /*7130*/  BAR.SYNC.DEFER_BLOCKING 0x1, 0x80 ;  /* 0x0042000000007b1d */ /* 0x000fe20000010000 */
[----:B------:R-:W-:Y:S01]  /*7140*/  ISETP.NE.AND P2, PT, R106, RZ, PT ;  /* 0x000000ff6a00720c */ /* 0x000fe20003f45270 */
[----:B------:R-:W-:Y:S01]  /*7150*/  IMAD.IADD R20, R43, 0x1, R83 ;  /* 0x000000012b147824 */ /* 0x000fe200078e0253 */
[----:B------:R-:W-:Y:S01]  /*7160*/  ISETP.NE.AND P0, PT, R107, 0x2, PT ;  /* 0x000000026b00780c */ /* 0x000fe20003f05270 */
[----:B------:R-:W-:Y:S01]  /*7170*/  IMAD.IADD R21, R45, 0x1, R90 ;  /* 0x000000012d157824 */ /* 0x000fe200078e025a */
[----:B------:R-:W-:Y:S02]  /*7180*/  ISETP.NE.AND P1, PT, R113, 0x4, PT ;  /* 0x000000047100780c */ /* 0x000fe40003f25270 */
[----:B------:R-:W-:Y:S02]  /*7190*/  SEL R0, RZ, 0x1, P0 ;  /* 0x00000001ff007807 */ /* 0x000fe40000000000 */
[----:B------:R-:W-:Y:S02]  /*71a0*/  SEL R3, RZ, 0x1, P1 ;  /* 0x00000001ff037807 */ /* 0x000fe40000800000 */
[----:B------:R-:W-:Y:S02]  /*71b0*/  LOP3.LUT R101, R101, R0, RZ, 0x3c, !PT ;  /* 0x0000000065657212 */ /* 0x000fe400078e3cff */
[----:B------:R-:W-:Y:S02]  /*71c0*/  LOP3.LUT R102, R102, R3, RZ, 0x3c, !PT ;  /* 0x0000000366667212 */ /* 0x000fe400078e3cff */
[----:B------:R-:W-:Y:S02]  /*71d0*/  @P2 R2UR UR36, R98 ;  /* 0x00000000622422ca */ /* 0x000fe400000e0000 */
[----:B------:R-:W-:Y:S02]  /*71e0*/  SEL R107, R107, RZ, P0 ;  /* 0x000000ff6b6b7207 */ /* 0x000fe40000000000 */
[----:B------:R-:W-:Y:S01]  /*71f0*/  SEL R44, R113, RZ, P1 ;  /* 0x000000ff712c7207 */ /* 0x000fe20000800000 */
[----:B------:R-:W-:Y:S10]  /*7200*/  @P2 BRA `(.L_x_104) ;  /* 0xffffffd400d82947 */ /* 0x000ff4000383ffff */
[----:B------:R-:W-:Y:S05]  /*7210*/  EXIT ;  /* 0x000000000000794d */ /* 0x000fea0003800000 */
.L_x_19:
[----:B--2---:R2:W1:Y:S02]  /*7220*/  SYNCS.PHASECHK.TRANS64.TRYWAIT P0, [R3+URZ+0xe0], R2 ;  /* 0x0000e002030075a7 */ /* 0x00446400080011ff */
[----:B-1----:R-:W-:Y:S05]  /*7230*/  @!P0 NANOSLEEP.SYNCS 0x989680 ;  /* 0x009896800000895d */ /* 0x002fea0003900000 */
[----:B------:R-:W1:Y:S02]  /*7240*/  @!P0 SYNCS.PHASECHK.TRANS64 P0, [R3+URZ+0xe0], R2 ;  /* 0x0000e002030085a7 */ /* 0x000e6400080010ff */
[----:B-1----:R-:W-:Y:S05]  /*7250*/  @!P0 BRA `(.L_x_19) ;  /* 0xfffffffc00f08947 */ /* 0x002fea000383ffff */
[----:B------:R-:W-:Y:S05]  /*7260*/  BRA `(.L_x_105) ;  /* 0xffffffa000cc7947 */ /* 0x000fea000383ffff */
.L_x_22:
[----:B-1----:R-:W-:-:S07]  /*7270*/  MOV R2, UR33 ;  /* 0x0000002100027c02 */ /* 0x002fce0008000f00 */
.L_x_106:
[----:B-1----:R1:W2:Y:S02]  /*7280*/  SYNCS.PHASECHK.TRANS64.TRYWAIT P0, [R2+URZ+0x20], R5 ;  /* 0x00002005020075a7 */ /* 0x0022a400080011ff */
[----:B--2---:R-:W-:Y:S05]  /*7290*/  @!P0 NANOSLEEP.SYNCS 0x989680 ;  /* 0x009896800000895d */ /* 0x004fea0003900000 */
[----:B------:R-:W2:Y:S02]  /*72a0*/  @!P0 SYNCS.PHASECHK.TRANS64 P0, [R2+URZ+0x20], R5 ;  /* 0x00002005020085a7 */ /* 0x000ea400080010ff */
[----:B--2---:R-:W-:Y:S05]  /*72b0*/  @!P0 BRA `(.L_x_106) ;  /* 0xfffffffc00f08947 */ /* 0x004fea000383ffff */
[----:B------:R-:W-:Y:S05]  /*72c0*/  BRA `(.L_x_21) ;  /* 0xffffffa4001c7947 */ /* 0x000fea000383ffff */
.L_x_28:
[----:B-1----:R-:W-:-:S07]  /*72d0*/  MOV R2, UR17 ;  /* 0x0000001100027c02 */ /* 0x002fce0008000f00 */
.L_x_107:
[----:B-1----:R1:W2:Y:S02]  /*72e0*/  SYNCS.PHASECHK.TRANS64.TRYWAIT P0, [R2+URZ+0x20], R5 ;  /* 0x00002005020075a7 */ /* 0x0022a400080011ff */
[----:B--2---:R-:W-:Y:S05]  /*72f0*/  @!P0 NANOSLEEP.SYNCS 0x989680 ;  /* 0x009896800000895d */ /* 0x004fea0003900000 */
[----:B------:R-:W2:Y:S02]  /*7300*/  @!P0 SYNCS.PHASECHK.TRANS64 P0, [R2+URZ+0x20], R5 ;  /* 0x00002005020085a7 */ /* 0x000ea400080010ff */
[----:B--2---:R-:W-:Y:S05]  /*7310*/  @!P0 BRA `(.L_x_107) ;  /* 0xfffffffc00f08947 */ /* 0x004fea000383ffff */
[----:B------:R-:W-:Y:S05]  /*7320*/  BRA `(.L_x_27) ;  /* 0xffffffa400c47947 */ /* 0x000fea000383ffff */
.L_x_32:
[----:B-1----:R1:W2:Y:S02]  /*7330*/  SYNCS.PHASECHK.TRANS64.TRYWAIT P0, [R2+URZ+0x70], R3 ;  /* 0x00007003020075a7 */ /* 0x0022a400080011ff */
[----:B--2---:R-:W-:Y:S05]  /*7340*/  @!P0 NANOSLEEP.SYNCS 0x989680 ;  /* 0x009896800000895d */ /* 0x004fea0003900000 */
[----:B------:R-:W2:Y:S02]  /*7350*/  @!P0 SYNCS.PHASECHK.TRANS64 P0, [R2+URZ+0x70], R3 ;  /* 0x00007003020085a7 */ /* 0x000ea400080010ff */
[----:B--2---:R-:W-:Y:S05]  /*7360*/  @!P0 BRA `(.L_x_32) ;  /* 0xfffffffc00f08947 */ /* 0x004fea000383ffff */
[----:B------:R-:W-:Y:S05]  /*7370*/  BRA `(.L_x_108) ;  /* 0xffffffa800547947 */ /* 0x000fea000383ffff */
.L_x_36:
[----:B----4-:R-:W-:-:S07]  /*7380*/  MOV R0, UR5 ;  /* 0x0000000500007c02 */ /* 0x010fce0008000f00 */
.L_x_109:
[----:B-1----:R1:W2:Y:S02]  /*7390*/  SYNCS.PHASECHK.TRANS64.TRYWAIT P0, [R0+URZ], R3 ;  /* 0x00000003000075a7 */ /* 0x0022a400080011ff */
[----:B--2---:R-:W-:Y:S05]  /*73a0*/  @!P0 NANOSLEEP.SYNCS 0x989680 ;  /* 0x009896800000895d */ /* 0x004fea0003900000 */
[----:B------:R-:W2:Y:S02]  /*73b0*/  @!P0 SYNCS.PHASECHK.TRANS64 P0, [R0+URZ], R3 ;  /* 0x00000003000085a7 */ /* 0x000ea400080010ff */
[----:B--2---:R-:W-:Y:S05]  /*73c0*/  @!P0 BRA `(.L_x_109) ;  /* 0xfffffffc00f08947 */ /* 0x004fea000383ffff */
[----:B------:R-:W-:Y:S05]  /*73d0*/  BRA `(.L_x_110) ;  /* 0xffffffac00c47947 */ /* 0x000fea000383ffff */
.L_x_37:
[----:B----4-:R-:W-:-:S07]  /*73e0*/  MOV R0, UR5 ;  /* 0x0000000500007c02 */ /* 0x010fce0008000f00 */
.L_x_111:
[----:B-1----:R1:W2:Y:S02]  /*73f0*/  SYNCS.PHASECHK.TRANS64.TRYWAIT P0, [R0+URZ], R3 ;  /* 0x00000003000075a7 */ /* 0x0022a400080011ff */
[----:B--2---:R-:W-:Y:S05]  /*7400*/  @!P0 NANOSLEEP.SYNCS 0x989680 ;  /* 0x009896800000895d */ /* 0x004fea0003900000 */
[----:B------:R-:W2:Y:S02]  /*7410*/  @!P0 SYNCS.PHASECHK.TRANS64 P0, [R0+URZ], R3 ;  /* 0x00000003000085a7 */ /* 0x000ea400080010ff */
[----:B--2---:R-:W-:Y:S05]  /*7420*/  @!P0 BRA `(.L_x_111) ;  /* 0xfffffffc00f08947 */ /* 0x004fea000383ffff */
[----:B------:R-:W-:Y:S05]  /*7430*/  BRA `(.L_x_112) ;  /* 0xffffffac00d07947 */ /* 0x000fea000383ffff */
.L_x_38:
[----:B----4-:R-:W-:-:S07]  /*7440*/  MOV R0, UR5 ;  /* 0x0000000500007c02 */ /* 0x010fce0008000f00 */
.L_x_113:
[----:B-1----:R1:W2:Y:S02]  /*7450*/  SYNCS.PHASECHK.TRANS64.TRYWAIT P0, [R0+URZ], R3 ;  /* 0x00000003000075a7 */ /* 0x0022a400080011ff */
[----:B--2---:R-:W-:Y:S05]  /*7460*/  @!P0 NANOSLEEP.SYNCS 0x989680 ;  /* 0x009896800000895d */ /* 0x004fea0003900000 */
[----:B------:R-:W2:Y:S02]  /*7470*/  @!P0 SYNCS.PHASECHK.TRANS64 P0, [R0+URZ], R3 ;  /* 0x00000003000085a7 */ /* 0x000ea400080010ff */
[----:B--2---:R-:W-:Y:S05]  /*7480*/  @!P0 BRA `(.L_x_113) ;  /* 0xfffffffc00f08947 */ /* 0x004fea000383ffff */
[----:B------:R-:W-:Y:S05]  /*7490*/  BRA `(.L_x_114) ;  /* 0xffffffac00dc7947 */ /* 0x000fea000383ffff */
.L_x_41:
[----:B-1----:R1:W2:Y:S02]  /*74a0*/  SYNCS.PHASECHK.TRANS64.TRYWAIT P0, [R0+URZ+0xd0], R5 ;  /* 0x0000d005000075a7 */ /* 0x0022a400080011ff */
[----:B--2---:R-:W-:Y:S05]  /*74b0*/  @!P0 NANOSLEEP.SYNCS 0x989680 ;  /* 0x009896800000895d */ /* 0x004fea0003900000 */
[----:B------:R-:W2:Y:S02]  /*74c0*/  @!P0 SYNCS.PHASECHK.TRANS64 P0, [R0+URZ+0xd0], R5 ;  /* 0x0000d005000085a7 */ /* 0x000ea400080010ff */
[----:B--2---:R-:W-:Y:S05]  /*74d0*/  @!P0 BRA `(.L_x_41) ;  /* 0xfffffffc00f08947 */ /* 0x004fea000383ffff */
[----:B------:R-:W-:Y:S05]  /*74e0*/  BRA `(.L_x_115) ;  /* 0xffffffb000387947 */ /* 0x000fea000383ffff */
.L_x_42:
[----:B------:R-:W-:-:S07]  /*74f0*/  MOV R0, UR5 ;  /* 0x0000000500007c02 */ /* 0x000fce0008000f00 */
.L_x_116:
[----:B-1----:R1:W2:Y:S02]  /*7500*/  SYNCS.PHASECHK.TRANS64.TRYWAIT P0, [R0+URZ+0x80], R5 ;  /* 0x00008005000075a7 */ /* 0x0022a400080011ff */
[----:B--2---:R-:W-:Y:S05]  /*7510*/  @!P0 NANOSLEEP.SYNCS 0x989680 ;  /* 0x009896800000895d */ /* 0x004fea0003900000 */
[----:B------:R-:W2:Y:S02]  /*7520*/  @!P0 SYNCS.PHASECHK.TRANS64 P0, [R0+URZ+0x80], R5 ;  /* 0x00008005000085a7 */ /* 0x000ea400080010ff */
[----:B--2---:R-:W-:Y:S05]  /*7530*/  @!P0 BRA `(.L_x_116) ;  /* 0xfffffffc00f08947 */ /* 0x004fea000383ffff */
[----:B------:R-:W-:Y:S05]  /*7540*/  BRA `(.L_x_117) ;  /* 0xffffffb000487947 */ /* 0x000fea000383ffff */
.L_x_43:
[----:B-1----:R1:W2:Y:S02]  /*7550*/  SYNCS.PHASECHK.TRANS64.TRYWAIT P1, [R0+URZ+0x70], R5 ;  /* 0x00007005000075a7 */ /* 0x0022a400080211ff */
[----:B--2---:R-:W-:Y:S05]  /*7560*/  @!P1 NANOSLEEP.SYNCS 0x989680 ;  /* 0x009896800000995d */ /* 0x004fea0003900000 */
[----:B------:R-:W2:Y:S02]  /*7570*/  @!P1 SYNCS.PHASECHK.TRANS64 P1, [R0+URZ+0x70], R5 ;  /* 0x00007005000095a7 */ /* 0x000ea400080210ff */
[----:B--2---:R-:W-:Y:S05]  /*7580*/  @!P1 BRA `(.L_x_43) ;  /* 0xfffffffc00f09947 */ /* 0x004fea000383ffff */
[----:B------:R-:W-:Y:S05]  /*7590*/  BRA `(.L_x_118) ;  /* 0xffffffb000787947 */ /* 0x000fea000383ffff */
.L_x_46:
[----:B------:R-:W-:-:S07]  /*75a0*/  MOV R0, UR5 ;  /* 0x0000000500007c02 */ /* 0x000fce0008000f00 */
.L_x_119:
[----:B-1----:R1:W2:Y:S02]  /*75b0*/  SYNCS.PHASECHK.TRANS64.TRYWAIT P0, [R0+URZ+0x80], R3 ;  /* 0x00008003000075a7 */ /* 0x0022a400080011ff */
[----:B--2---:R-:W-:Y:S05]  /*75c0*/  @!P0 NANOSLEEP.SYNCS 0x989680 ;  /* 0x009896800000895d */ /* 0x004fea0003900000 */
[----:B------:R-:W2:Y:S02]  /*75d0*/  @!P0 SYNCS.PHASECHK.TRANS64 P0, [R0+URZ+0x80], R3 ;  /* 0x00008003000085a7 */ /* 0x000ea400080010ff */
[----:B--2---:R-:W-:Y:S05]  /*75e0*/  @!P0 BRA `(.L_x_119) ;  /* 0xfffffffc00f08947 */ /* 0x004fea000383ffff */
[----:B------:R-:W-:Y:S05]  /*75f0*/  BRA `(.L_x_45) ;  /* 0xffffffb000cc7947 */ /* 0x000fea000383ffff */
.L_x_53:
[----:B-1----:R1:W2:Y:S02]  /*7600*/  SYNCS.PHASECHK.TRANS64.TRYWAIT P1, [R0+URZ+0x70], R5 ;  /* 0x00007005000075a7 */ /* 0x0022a400080211ff */
[----:B--2---:R-:W-:Y:S05]  /*7610*/  @!P1 NANOSLEEP.SYNCS 0x989680 ;  /* 0x009896800000995d */ /* 0x004fea0003900000 */
[----:B------:R-:W2:Y:S02]  /*7620*/  @!P1 SYNCS.PHASECHK.TRANS64 P1, [R0+URZ+0x70], R5 ;  /* 0x00007005000095a7 */ /* 0x000ea400080210ff */
[----:B--2---:R-:W-:Y:S05]  /*7630*/  @!P1 BRA `(.L_x_53) ;  /* 0xfffffffc00f09947 */ /* 0x004fea000383ffff */
[----:B------:R-:W-:Y:S05]  /*7640*/  BRA `(.L_x_120) ;  /* 0xffffffb8003c7947 */ /* 0x000fea000383ffff */
.L_x_54:
[----:B------:R-:W-:-:S07]  /*7650*/  MOV R3, UR7 ;  /* 0x0000000700037c02 */ /* 0x000fce0008000f00 */
.L_x_121:
[----:B-1----:R1:W2:Y:S02]  /*7660*/  SYNCS.PHASECHK.TRANS64.TRYWAIT P0, [R3+URZ+0xb0], R0 ;  /* 0x0000b000030075a7 */ /* 0x0022a400080011ff */
[----:B--2---:R-:W-:Y:S05]  /*7670*/  @!P0 NANOSLEEP.SYNCS 0x989680 ;  /* 0x009896800000895d */ /* 0x004fea0003900000 */
[----:B------:R-:W2:Y:S02]  /*7680*/  @!P0 SYNCS.PHASECHK.TRANS64 P0, [R3+URZ+0xb0], R0 ;  /* 0x0000b000030085a7 */ /* 0x000ea400080010ff */
[----:B--2---:R-:W-:Y:S05]  /*7690*/  @!P0 BRA `(.L_x_121) ;  /* 0xfffffffc00f08947 */ /* 0x004fea000383ffff */
[----:B------:R-:W-:Y:S05]  /*76a0*/  BRA `(.L_x_122) ;  /* 0xffffffb8008c7947 */ /* 0x000fea000383ffff */
.L_x_57:
[----:B------:R-:W-:Y:S07]  /*76b0*/  MOV R0, UR6 ;  /* 0x0000000600007c02 */ /* 0x000fee0008000f00 */
.L_x_123:
[----:B-1----:R1:W2:Y:S02]  /*76c0*/  SYNCS.PHASECHK.TRANS64.TRYWAIT P0, [R0+URZ], R3 ;  /* 0x00000003000075a7 */ /* 0x0022a400080011ff */
[----:B--2---:R-:W-:Y:S05]  /*76d0*/  @!P0 NANOSLEEP.SYNCS 0x989680 ;  /* 0x009896800000895d */ /* 0x004fea0003900000 */
[----:B------:R-:W2:Y:S02]  /*76e0*/  @!P0 SYNCS.PHASECHK.TRANS64 P0, [R0+URZ], R3 ;  /* 0x00000003000085a7 */ /* 0x000ea400080010ff */
[----:B--2---:R-:W-:Y:S05]  /*76f0*/  @!P0 BRA `(.L_x_123) ;  /* 0xfffffffc00f08947 */ /* 0x004fea000383ffff */
[----:B------:R-:W-:Y:S05]  /*7700*/  BRA `(.L_x_56) ;  /* 0xffffffb800a87947 */ /* 0x000fea000383ffff */
.L_x_60:
[----:B------:R-:W-:-:S07]  /*7710*/  MOV R0, UR6 ;  /* 0x0000000600007c02 */ /* 0x000fce0008000f00 */
.L_x_124:
[----:B--2---:R2:W4:Y:S02]  /*7720*/  SYNCS.PHASECHK.TRANS64.TRYWAIT P0, [R0+URZ], R3 ;  /* 0x00000003000075a7 */ /* 0x00452400080011ff */
[----:B----4-:R-:W-:Y:S05]  /*7730*/  @!P0 NANOSLEEP.SYNCS 0x989680 ;  /* 0x009896800000895d */ /* 0x010fea0003900000 */
[----:B------:R-:W4:Y:S02]  /*7740*/  @!P0 SYNCS.PHASECHK.TRANS64 P0, [R0+URZ], R3 ;  /* 0x00000003000085a7 */ /* 0x000f2400080010ff */
[----:B----4-:R-:W-:Y:S05]  /*7750*/  @!P0 BRA `(.L_x_124) ;  /* 0xfffffffc00f08947 */ /* 0x010fea000383ffff */
[----:B------:R-:W-:Y:S05]  /*7760*/  BRA `(.L_x_125) ;  /* 0xffffffbc00847947 */ /* 0x000fea000383ffff */
.L_x_61:
[----:B------:R-:W-:-:S07]  /*7770*/  MOV R0, UR6 ;  /* 0x0000000600007c02 */ /* 0x000fce0008000f00 */
.L_x_126:
[----:B-1----:R1:W2:Y:S02]  /*7780*/  SYNCS.PHASECHK.TRANS64.TRYWAIT P0, [R0+URZ], R3 ;  /* 0x00000003000075a7 */ /* 0x0022a400080011ff */
[----:B--2---:R-:W-:Y:S05]  /*7790*/  @!P0 NANOSLEEP.SYNCS 0x989680 ;  /* 0x009896800000895d */ /* 0x004fea0003900000 */
[----:B------:R-:W2:Y:S02]  /*77a0*/  @!P0 SYNCS.PHASECHK.TRANS64 P0, [R0+URZ], R3 ;  /* 0x00000003000085a7 */ /* 0x000ea400080010ff */
[----:B--2---:R-:W-:Y:S05]  /*77b0*/  @!P0 BRA `(.L_x_126) ;  /* 0xfffffffc00f08947 */ /* 0x004fea000383ffff */
[----:B------:R-:W-:Y:S05]  /*77c0*/  BRA `(.L_x_127) ;  /* 0xffffffbc00907947 */ /* 0x000fea000383ffff */
.L_x_62:
[----:B------:R-:W-:-:S07]  /*77d0*/  MOV R0, UR6 ;  /* 0x0000000600007c02 */ /* 0x000fce0008000f00 */
.L_x_128:
[----:B-1----:R1:W2:Y:S02]  /*77e0*/  SYNCS.PHASECHK.TRANS64.TRYWAIT P0, [R0+URZ], R3 ;  /* 0x00000003000075a7 */ /* 0x0022a400080011ff */
[----:B--2---:R-:W-:Y:S05]  /*77f0*/  @!P0 NANOSLEEP.SYNCS 0x989680 ;  /* 0x009896800000895d */ /* 0x004fea0003900000 */
[----:B------:R-:W2:Y:S02]  /*7800*/  @!P0 SYNCS.PHASECHK.TRANS64 P0, [R0+URZ], R3 ;  /* 0x00000003000085a7 */ /* 0x000ea400080010ff */
[----:B--2---:R-:W-:Y:S05]  /*7810*/  @!P0 BRA `(.L_x_128) ;  /* 0xfffffffc00f08947 */ /* 0x004fea000383ffff */
[----:B------:R-:W-:Y:S05]  /*7820*/  BRA `(.L_x_129) ;  /* 0xffffffbc009c7947 */ /* 0x000fea000383ffff */
.L_x_63:
[----:B------:R-:W-:-:S07]  /*7830*/  MOV R0, UR7 ;  /* 0x0000000700007c02 */ /* 0x000fce0008000f00 */
.L_x_130:
[----:B-1----:R1:W2:Y:S02]  /*7840*/  SYNCS.PHASECHK.TRANS64.TRYWAIT P0, [R0+URZ], R3 ;  /* 0x00000003000075a7 */ /* 0x0022a400080011ff */
[----:B--2---:R-:W-:Y:S05]  /*7850*/  @!P0 NANOSLEEP.SYNCS 0x989680 ;  /* 0x009896800000895d */ /* 0x004fea0003900000 */
[----:B------:R-:W2:Y:S02]  /*7860*/  @!P0 SYNCS.PHASECHK.TRANS64 P0, [R0+URZ], R3 ;  /* 0x00000003000085a7 */ /* 0x000ea400080010ff */
[----:B--2---:R-:W-:Y:S05]  /*7870*/  @!P0 BRA `(.L_x_130) ;  /* 0xfffffffc00f08947 */ /* 0x004fea000383ffff */
[----:B------:R-:W-:Y:S05]  /*7880*/  BRA `(.L_x_131) ;  /* 0xffffffbc00a87947 */ /* 0x000fea000383ffff */
.L_x_68:
[----:B--2---:R2:W3:Y:S02]  /*7890*/  SYNCS.PHASECHK.TRANS64.TRYWAIT P0, [R0+URZ+0x70], R3 ;  /* 0x00007003000075a7 */ /* 0x0044e400080011ff */
[----:B---3--:R-:W-:Y:S05]  /*78a0*/  @!P0 NANOSLEEP.SYNCS 0x989680 ;  /* 0x009896800000895d */ /* 0x008fea0003900000 */
[----:B------:R-:W3:Y:S02]  /*78b0*/  @!P0 SYNCS.PHASECHK.TRANS64 P0, [R0+URZ+0x70], R3 ;  /* 0x00007003000085a7 */ /* 0x000ee400080010ff */
[----:B---3--:R-:W-:Y:S05]  /*78c0*/  @!P0 BRA `(.L_x_68) ;  /* 0xfffffffc00f08947 */ /* 0x008fea000383ffff */
[----:B------:R-:W-:Y:S05]  /*78d0*/  BRA `(.L_x_132) ;  /* 0xffffffc000ac7947 */ /* 0x000fea000383ffff */
.L_x_71:
[----:B------:R-:W-:Y:S07]  /*78e0*/  MOV R0, UR7 ;  /* 0x0000000700007c02 */ /* 0x000fee0008000f00 */
.L_x_133:
[----:B--2---:R2:W3:Y:S02]  /*78f0*/  SYNCS.PHASECHK.TRANS64.TRYWAIT P0, [R0+URZ+0x68], R3 ;  /* 0x00006803000075a7 */ /* 0x0044e400080011ff */
[----:B---3--:R-:W-:Y:S05]  /*7900*/  @!P0 NANOSLEEP.SYNCS 0x989680 ;  /* 0x009896800000895d */ /* 0x008fea0003900000 */
[----:B------:R-:W3:Y:S02]  /*7910*/  @!P0 SYNCS.PHASECHK.TRANS64 P0, [R0+URZ+0x68], R3 ;  /* 0x00006803000085a7 */ /* 0x000ee400080010ff */
[----:B---3--:R-:W-:Y:S05]  /*7920*/  @!P0 BRA `(.L_x_133) ;  /* 0xfffffffc00f08947 */ /* 0x008fea000383ffff */
[----:B------:R-:W-:Y:S05]  /*7930*/  BRA `(.L_x_70) ;  /* 0xffffffc4008c7947 */ /* 0x000fea000383ffff */
.L_x_74:
[----:B--2---:R-:W-:Y:S07]  /*7940*/  MOV R3, UR7 ;  /* 0x0000000700037c02 */ /* 0x004fee0008000f00 */
.L_x_134:
[----:B-1----:R1:W2:Y:S02]  /*7950*/  SYNCS.PHASECHK.TRANS64.TRYWAIT P0, [R3+URZ+0x50], R12 ;  /* 0x0000500c030075a7 */ /* 0x0022a400080011ff */
[----:B--2---:R-:W-:Y:S05]  /*7960*/  @!P0 NANOSLEEP.SYNCS 0x989680 ;  /* 0x009896800000895d */ /* 0x004fea0003900000 */
[----:B------:R-:W2:Y:S02]  /*7970*/  @!P0 SYNCS.PHASECHK.TRANS64 P0, [R3+URZ+0x50], R12 ;  /* 0x0000500c030085a7 */ /* 0x000ea400080010ff */
[----:B--2---:R-:W-:Y:S05]  /*7980*/  @!P0 BRA `(.L_x_134) ;  /* 0xfffffffc00f08947 */ /* 0x004fea000383ffff */
[----:B------:R-:W-:Y:S05]  /*7990*/  BRA `(.L_x_135) ;  /* 0xffffffc800047947 */ /* 0x000fea000383ffff */
.L_x_75:
[----:B------:R-:W-:Y:S07]  /*79a0*/  MOV R3, UR7 ;  /* 0x0000000700037c02 */ /* 0x000fee0008000f00 */
.L_x_136:
[----:B-1----:R1:W2:Y:S02]  /*79b0*/  SYNCS.PHASECHK.TRANS64.TRYWAIT P0, [R3+URZ+0x58], R12 ;  /* 0x0000580c030075a7 */ /* 0x0022a400080011ff */
[----:B--2---:R-:W-:Y:S05]  /*79c0*/  @!P0 NANOSLEEP.SYNCS 0x989680 ;  /* 0x009896800000895d */ /* 0x004fea0003900000 */
[----:B------:R-:W2:Y:S02]  /*79d0*/  @!P0 SYNCS.PHASECHK.TRANS64 P0, [R3+URZ+0x58], R12 ;  /* 0x0000580c030085a7 */ /* 0x000ea400080010ff */
[----:B--2---:R-:W-:Y:S05]  /*79e0*/  @!P0 BRA `(.L_x_136) ;  /* 0xfffffffc00f08947 */ /* 0x004fea000383ffff */
[----:B------:R-:W-:Y:S05]  /*79f0*/  BRA `(.L_x_137) ;  /* 0xffffffc800847947 */ /* 0x000fea000383ffff */
.L_x_77:
[----:B------:R-:W-:-:S07]  /*7a00*/  MOV R0, UR7 ;  /* 0x0000000700007c02 */ /* 0x000fce0008000f00 */
.L_x_138:
[----:B-1----:R1:W3:Y:S02]  /*7a10*/  SYNCS.PHASECHK.TRANS64.TRYWAIT P0, [R0+URZ+0x50], R3 ;  /* 0x00005003000075a7 */ /* 0x0022e400080011ff */
[----:B---3--:R-:W-:Y:S05]  /*7a20*/  @!P0 NANOSLEEP.SYNCS 0x989680 ;  /* 0x009896800000895d */ /* 0x008fea0003900000 */
[----:B------:R-:W3:Y:S02]  /*7a30*/  @!P0 SYNCS.PHASECHK.TRANS64 P0, [R0+URZ+0x50], R3 ;  /* 0x00005003000085a7 */ /* 0x000ee400080010ff */
[----:B---3--:R-:W-:Y:S05]  /*7a40*/  @!P0 BRA `(.L_x_138) ;  /* 0xfffffffc00f08947 */ /* 0x008fea000383ffff */
[----:B------:R-:W-:Y:S05]  /*7a50*/  BRA `(.L_x_139) ;  /* 0xffffffc800f47947 */ /* 0x000fea000383ffff */
.L_x_79:
[----:B--2---:R2:W4:Y:S02]  /*7a60*/  SYNCS.PHASECHK.TRANS64.TRYWAIT P0, [R0+URZ+0x70], R3 ;  /* 0x00007003000075a7 */ /* 0x00452400080011ff */
[----:B----4-:R-:W-:Y:S05]  /*7a70*/  @!P0 NANOSLEEP.SYNCS 0x989680 ;  /* 0x009896800000895d */ /* 0x010fea0003900000 */
[----:B------:R-:W4:Y:S02]  /*7a80*/  @!P0 SYNCS.PHASECHK.TRANS64 P0, [R0+URZ+0x70], R3 ;  /* 0x00007003000085a7 */ /* 0x000f2400080010ff */
[----:B----4-:R-:W-:Y:S05]  /*7a90*/  @!P0 BRA `(.L_x_79) ;  /* 0xfffffffc00f08947 */ /* 0x010fea000383ffff */
[----:B------:R-:W-:Y:S05]  /*7aa0*/  BRA `(.L_x_140) ;  /* 0xffffffcc00c47947 */ /* 0x000fea000383ffff */
.L_x_90:
[----:B-1----:R1:W3:Y:S02]  /*7ab0*/  SYNCS.PHASECHK.TRANS64.TRYWAIT P1, [R0+URZ+0x40], R3 ;  /* 0x00004003000075a7 */ /* 0x0022e400080211ff */
[----:B---3--:R-:W-:Y:S05]  /*7ac0*/  @!P1 NANOSLEEP.SYNCS 0x989680 ;  /* 0x009896800000995d */ /* 0x008fea0003900000 */
[----:B------:R-:W3:Y:S02]  /*7ad0*/  @!P1 SYNCS.PHASECHK.TRANS64 P1, [R0+URZ+0x40], R3 ;  /* 0x00004003000095a7 */ /* 0x000ee400080210ff */
[----:B---3--:R-:W-:Y:S05]  /*7ae0*/  @!P1 BRA `(.L_x_90) ;  /* 0xfffffffc00f09947 */ /* 0x008fea000383ffff */
[----:B------:R-:W-:Y:S05]  /*7af0*/  BRA `(.L_x_89) ;  /* 0xffffffd800dc7947 */ /* 0x000fea000383ffff */
.L_x_92:
[----:B---3--:R3:W4:Y:S02]  /*7b00*/  SYNCS.PHASECHK.TRANS64.TRYWAIT P0, [R108+URZ+0x90], R7 ;  /* 0x000090076c0075a7 */ /* 0x00872400080011ff */
[----:B----4-:R-:W-:Y:S05]  /*7b10*/  @!P0 NANOSLEEP.SYNCS 0x989680 ;  /* 0x009896800000895d */ /* 0x010fea0003900000 */
[----:B------:R-:W4:Y:S02]  /*7b20*/  @!P0 SYNCS.PHASECHK.TRANS64 P0, [R108+URZ+0x90], R7 ;  /* 0x000090076c0085a7 */ /* 0x000f2400080010ff */
[----:B----4-:R-:W-:Y:S05]  /*7b30*/  @!P0 BRA `(.L_x_92) ;  /* 0xfffffffc00f08947 */ /* 0x010fea000383ffff */
[----:B------:R-:W-:Y:S05]  /*7b40*/  BRA `(.L_x_91) ;  /* 0xffffffdc00307947 */ /* 0x000fea000383ffff */
.L_x_100:
[----:B--2---:R2:W3:Y:S02]  /*7b50*/  SYNCS.PHASECHK.TRANS64.TRYWAIT P0, [R75+URZ+0x40], R0 ;  /* 0x000040004b0075a7 */ /* 0x0044e400080011ff */
[----:B---3--:R-:W-:Y:S05]  /*7b60*/  @!P0 NANOSLEEP.SYNCS 0x989680 ;  /* 0x009896800000895d */ /* 0x008fea0003900000 */
[----:B------:R-:W3:Y:S02]  /*7b70*/  @!P0 SYNCS.PHASECHK.TRANS64 P0, [R75+URZ+0x40], R0 ;  /* 0x000040004b0085a7 */ /* 0x000ee400080010ff */
[----:B---3--:R-:W-:Y:S05]  /*7b80*/  @!P0 BRA `(.L_x_100) ;  /* 0xfffffffc00f08947 */ /* 0x008fea000383ffff */
[----:B------:R-:W-:Y:S05]  /*7b90*/  BRA `(.L_x_99) ;  /* 0xffffffe800247947 */ /* 0x000fea000383ffff */
        .weak           $__internal_0_$__cuda_sm10x_tcgen05_guardrail_trap_col_being_dealloced_not_returned_by_alloc
        .type           $__internal_0_$__cuda_sm10x_tcgen05_guardrail_trap_col_being_dealloced_not_returned_by_alloc,@function
        .size           $__internal_0_$__cuda_sm10x_tcgen05_guardrail_trap_col_being_dealloced_not_returned_by_alloc,($__internal_1_$__cuda_sm10x_tcgen05_guardrail_trap_phase_invalid_during_alloc - $__internal_0_$__cuda_sm10x_tcgen05_guardrail_trap_col_being_dealloced_not_returned_by_alloc)
$__internal_0_$__cuda_sm10x_tcgen05_guardrail_trap_col_being_dealloced_not_returned_by_alloc:
[----:B------:R-:W-:Y:S05]  /*7ba0*/  BPT.TRAP 0x1 ;  /* 0x000000040000795c */ /* 0x000fea0000300000 */
[----:B------:R-:W-:-:S04]  /*7bb0*/  HFMA2 R3, -RZ, RZ, 0, 0 ;  /* 0x00000000ff037431 */ /* 0x000fc800000001ff */
[----:B------:R-:W-:Y:S05]  /*7bc0*/  RET.REL.NODEC R2 `(_ZN7cutlass13device_kernelINS_4gemm6kernel13GemmUniversalIN4cute5tupleIJiiiiEEENS1_10collective13CollectiveMmaINS1_35MainloopSm100TmaUmmaWarpSpecializedILi4ELi2ELi4ENS5_IJNS4_1CILi1EEESB_SB_EEEEENS5_IJNSA_ILi64EEENSA_ILi128EEESF_EEEaNS5_IJlSB_lEEEaSH_NS4_8TiledMMAINS4_8MMA_AtomIJNS4_15SM100_MMA_S8_SSIaaiLi64ELi128ELNS4_4UMMA5MajorE0ELSM_0ELNSL_8SaturateE0EEEEEENS4_6LayoutISC_NS5_IJNSA_ILi0EEESR_SR_EEEEENS5_IJNS4_10UnderscoreESU_SU_EEEEENS4_13SM90_TMA_LOADENS4_14ComposedLayoutINS4_7SwizzleILi3ELi4ELi3EEENS4_18smem_ptr_flag_bitsILi8EEENSQ_INS5_IJNSA_ILi8EEESF_EEENS5_IJSF_SB_EEEEEEEvNS4_8identityESX_S17_vS18_EENS_8epilogue10collective18CollectiveEpilogueINS1A_23Sm100TmaWarpSpecializedILi2ELi2ELi32ELb0ELb0EEEJSG_NS5_IJNSQ_ISE_SB_EES1F_EEEaSH_aSH_NS1A_6fusion15FusionCallbacksIS1E_NS1H_17LinearCombinationIaiaiLNS_15FloatRoundStyleE2EEESG_S1G_JEEENS4_5SM1004TMEM4LOAD26SM100_TMEM_LOAD_16dp32b32xESX_NSY_INSZ_ILi2ELi4ELi3EEES12_NSQ_INS5_IJS13_SE_EEENS5_IJSE_SB_EEEEEEENS4_39AutoVectorizingCopyWithAssumedAlignmentILi128EEENS4_14SM90_TMA_STOREES1V_S1X_S1X_EEEvvEEEEvNT_6ParamsE) ;  /* 0xffffff84020c7950 */ /* 0x000fea0003c3ffff */
        .weak           $__internal_1_$__cuda_sm10x_tcgen05_guardrail_trap_phase_invalid_during_alloc
        .type           $__internal_1_$__cuda_sm10x_tcgen05_guardrail_trap_phase_invalid_during_alloc,@function
        .size           $__internal_1_$__cuda_sm10x_tcgen05_guardrail_trap_phase_invalid_during_alloc,($__internal_2_$__cuda_sm10x_tcgen05_guardrail_trap_unallocated_columns_being_dealloced - $__internal_1_$__cuda_sm10x_tcgen05_guardrail_trap_phase_invalid_during_alloc)
$__internal_1_$__cuda_sm10x_tcgen05_guardrail_trap_phase_invalid_during_alloc:
[----:B------:R-:W-:Y:S05]  /*7bd0*/  BPT.TRAP 0x1 ;  /* 0x000000040000795c */ /* 0x000fea0000300000 */
[----:B------:R-:W-:-:S04]  /*7be0*/  MOV R3, 0x0 ;  /* 0x0000000000037802 */ /* 0x000fc80000000f00 */
[----:B------:R-:W-:Y:S05]  /*7bf0*/  RET.REL.NODEC R2 `(_ZN7cutlass13device_kernelINS_4gemm6kernel13GemmUniversalIN4cute5tupleIJiiiiEEENS1_10collective13CollectiveMmaINS1_35MainloopSm100TmaUmmaWarpSpecializedILi4ELi2ELi4ENS5_IJNS4_1CILi1EEESB_SB_EEEEENS5_IJNSA_ILi64EEENSA_ILi128EEESF_EEEaNS5_IJlSB_lEEEaSH_NS4_8TiledMMAINS4_8MMA_AtomIJNS4_15SM100_MMA_S8_SSIaaiLi64ELi128ELNS4_4UMMA5MajorE0ELSM_0ELNSL_8SaturateE0EEEEEENS4_6LayoutISC_NS5_IJNSA_ILi0EEESR_SR_EEEEENS5_IJNS4_10UnderscoreESU_SU_EEEEENS4_13SM90_TMA_LOADENS4_14ComposedLayoutINS4_7SwizzleILi3ELi4ELi3EEENS4_18smem_ptr_flag_bitsILi8EEENSQ_INS5_IJNSA_ILi8EEESF_EEENS5_IJSF_SB_EEEEEEEvNS4_8identityESX_S17_vS18_EENS_8epilogue10collective18CollectiveEpilogueINS1A_23Sm100TmaWarpSpecializedILi2ELi2ELi32ELb0ELb0EEEJSG_NS5_IJNSQ_ISE_SB_EES1F_EEEaSH_aSH_NS1A_6fusion15FusionCallbacksIS1E_NS1H_17LinearCombinationIaiaiLNS_15FloatRoundStyleE2EEESG_S1G_JEEENS4_5SM1004TMEM4LOAD26SM100_TMEM_LOAD_16dp32b32xESX_NSY_INSZ_ILi2ELi4ELi3EEES12_NSQ_INS5_IJS13_SE_EEENS5_IJSE_SB_EEEEEEENS4_39AutoVectorizingCopyWithAssumedAlignmentILi128EEENS4_14SM90_TMA_STOREES1V_S1X_S1X_EEEvvEEEEvNT_6ParamsE) ;  /* 0xffffff8402007950 */ /* 0x000fea0003c3ffff */
        .weak           $__internal_2_$__cuda_sm10x_tcgen05_guardrail_trap_unallocated_columns_being_dealloced
        .type           $__internal_2_$__cuda_sm10x_tcgen05_guardrail_trap_unallocated_columns_being_dealloced,@function
        .size           $__internal_2_$__cuda_sm10x_tcgen05_guardrail_trap_unallocated_columns_being_dealloced,(.L_x_142 - $__internal_2_$__cuda_sm10x_tcgen05_guardrail_trap_unallocated_columns_being_dealloced)
$__internal_2_$__cuda_sm10x_tcgen05_guardrail_trap_unallocated_columns_being_dealloced:
[----:B------:R-:W-:Y:S05]  /*7c00*/  BPT.TRAP 0x1 ;  /* 0x000000040000795c */ /* 0x000fea0000300000 */
[----:B------:R-:W-:-:S04]  /*7c10*/  HFMA2 R3, -RZ, RZ, 0, 0 ;  /* 0x00000000ff037431 */ /* 0x000fc800000001ff */
[----:B------:R-:W-:Y:S05]  /*7c20*/  RET.REL.NODEC R2 `(_ZN7cutlass13device_kernelINS_4gemm6kernel13GemmUniversalIN4cute5tupleIJiiiiEEENS1_10collective13CollectiveMmaINS1_35MainloopSm100TmaUmmaWarpSpecializedILi4ELi2ELi4ENS5_IJNS4_1CILi1EEESB_SB_EEEEENS5_IJNSA_ILi64EEENSA_ILi128EEESF_EEEaNS5_IJlSB_lEEEaSH_NS4_8TiledMMAINS4_8MMA_AtomIJNS4_15SM100_MMA_S8_SSIaaiLi64ELi128ELNS4_4UMMA5MajorE0ELSM_0ELNSL_8SaturateE0EEEEEENS4_6LayoutISC_NS5_IJNSA_ILi0EEESR_SR_EEEEENS5_IJNS4_10UnderscoreESU_SU_EEEEENS4_13SM90_TMA_LOADENS4_14ComposedLayoutINS4_7SwizzleILi3ELi4ELi3EEENS4_18smem_ptr_flag_bitsILi8EEENSQ_INS5_IJNSA_ILi8EEESF_EEENS5_IJSF_SB_EEEEEEEvNS4_8identityESX_S17_vS18_EENS_8epilogue10collective18CollectiveEpilogueINS1A_23Sm100TmaWarpSpecializedILi2ELi2ELi32ELb0ELb0EEEJSG_NS5_IJNSQ_ISE_SB_EES1F_EEEaSH_aSH_NS1A_6fusion15FusionCallbacksIS1E_NS1H_17LinearCombinationIaiaiLNS_15FloatRoundStyleE2EEESG_S1G_JEEENS4_5SM1004TMEM4LOAD26SM100_TMEM_LOAD_16dp32b32xESX_NSY_INSZ_ILi2ELi4ELi3EEES12_NSQ_INS5_IJS13_SE_EEENS5_IJSE_SB_EEEEEEENS4_39AutoVectorizingCopyWithAssumedAlignmentILi128EEENS4_14SM90_TMA_STOREES1V_S1X_S1X_EEEvvEEEEvNT_6ParamsE) ;  /* 0xffffff8002f47950 */ /* 0x000fea0003c3ffff */
.L_x_141:
[----:B------:R-:W-:-:S00]  /*7c30*/  BRA `(.L_x_141) ;  /* 0xfffffffc00fc7947 */ /* 0x000fc0000383ffff */
[----:B------:R-:W-:-:S00]  /*7c40*/  NOP ;  /* 0x0000000000007918 */ /* 0x000fc00000000000 */
        /* <DEDUP_REMOVED lines=11> */
.L_x_142:


//--------------------- .nv.global.init           --------------------------
	.section	.nv.global.init,"aw",@progbits
.nv.global.init:
	.type		$str$27,@object
	.size		$str$27,($str$28 - $str$27)
$str$27:
        /*0000*/ 	.byte	0x28, 0x61, 0x64, 0x64, 0x72, 0x65, 0x73, 0x73, 0x20, 0x26, 0x20, 0x6d, 0x61, 0x73, 0x6b, 0x29
        /*0010*/ 	.byte	0x20, 0x3d, 0x3d, 0x20, 0x30, 0x00
	.type		$str$28,@object
	.size		$str$28,($str$26 - $str$28)
$str$28:
        /*0016*/ 	.byte	0x2f, 0x74, 0x6d, 0x70, 0x2f, 0x63, 0x75, 0x74, 0x6c, 0x61, 0x73, 0x73, 0x5f, 0x73, 0x77, 0x65
        /*0026*/ 	.byte	0x65, 0x70, 0x5f, 0x73, 0x72, 0x63, 0x2f, 0x69, 0x6e, 0x63, 0x6c, 0x75, 0x64, 0x65, 0x2f, 0x63
        /*0036*/ 	.byte	0x75, 0x74, 0x65, 0x2f, 0x70, 0x6f, 0x69, 0x6e, 0x74, 0x65, 0x72, 0x5f, 0x66, 0x6c, 0x61, 0x67
        /*0046*/ 	.byte	0x67, 0x65, 0x64, 0x2e, 0x68, 0x70, 0x70, 0x00
	.type		$str$26,@object
	.size		$str$26,($str$25 - $str$26)
$str$26:
        /*004e*/ 	.byte	0x2f, 0x74, 0x6d, 0x70, 0x2f, 0x63, 0x75, 0x74, 0x6c, 0x61, 0x73, 0x73, 0x5f, 0x73, 0x77, 0x65
        /*005e*/ 	.byte	0x65, 0x70, 0x5f, 0x73, 0x72, 0x63, 0x2f, 0x69, 0x6e, 0x63, 0x6c, 0x75, 0x64, 0x65, 0x2f, 0x63
        /*006e*/ 	.byte	0x75, 0x74, 0x65, 0x2f, 0x61, 0x74, 0x6f, 0x6d, 0x2f, 0x63, 0x6f, 0x70, 0x79, 0x5f, 0x74, 0x72
        /*007e*/ 	.byte	0x61, 0x69, 0x74, 0x73, 0x5f, 0x73, 0x6d, 0x31, 0x30, 0x30, 0x2e, 0x68, 0x70, 0x70, 0x00
	.type		$str$25,@object
	.size		$str$25,(__unnamed_1 - $str$25)
$str$25:
        /*008d*/ 	.byte	0x28, 0x28, 0x75, 0x69, 0x6e, 0x74, 0x33, 0x32, 0x5f, 0x74, 0x28, 0x74, 0x68, 0x72, 0x65, 0x61
        /*009d*/ 	.byte	0x64, 0x49, 0x64, 0x78, 0x2e, 0x78, 0x29, 0x20, 0x2f, 0x20, 0x33, 0x32, 0x29, 0x20, 0x25, 0x20
        /*00ad*/ 	.byte	0x34, 0x29, 0x20, 0x3d, 0x3d, 0x20, 0x28, 0x28, 0x28, 0x74, 0x6d, 0x65, 0x6d, 0x5f, 0x61, 0x64
        /*00bd*/ 	.byte	0x64, 0x72, 0x20, 0x3e, 0x3e, 0x20, 0x31, 0x36, 0x29, 0x20, 0x2f, 0x20, 0x33, 0x32, 0x29, 0x20
        /*00cd*/ 	.byte	0x25, 0x20, 0x34, 0x29, 0x00
	.type		__unnamed_1,@object
	.size		__unnamed_1,(__unnamed_2 - __unnamed_1)
__unnamed_1:
        /*00d2*/ 	.byte	0x61, 0x75, 0x74, 0x6f, 0x20, 0x63, 0x75, 0x74, 0x65, 0x3a, 0x3a, 0x61, 0x73, 0x5f, 0x70, 0x6f
        /* <DEDUP_REMOVED lines=24> */
        /*0262*/ 	.byte	0x00
	.type		__unnamed_2,@object
	.size		__unnamed_2,(.L_2 - __unnamed_2)
__unnamed_2:
        /* <DEDUP_REMOVED lines=41> */
.L_2:


//--------------------- .nv.shared._ZN7cutlass13device_kernelINS_4gemm6kernel13GemmUniversalIN4cute5tupleIJiiiiEEENS1_10collective13CollectiveMmaINS1_35MainloopSm100TmaUmmaWarpSpecializedILi4ELi2ELi4ENS5_IJNS4_1CILi1EEESB_SB_EEEEENS5_IJNSA_ILi64EEENSA_ILi128EEESF_EEEaNS5_IJlSB_lEEEaSH_NS4_8TiledMMAINS4_8MMA_AtomIJNS4_15SM100_MMA_S8_SSIaaiLi64ELi128ELNS4_4UMMA5MajorE0ELSM_0ELNSL_8SaturateE0EEEEEENS4_6LayoutISC_NS5_IJNSA_ILi0EEESR_SR_EEEEENS5_IJNS4_10UnderscoreESU_SU_EEEEENS4_13SM90_TMA_LOADENS4_14ComposedLayoutINS4_7SwizzleILi3ELi4ELi3EEENS4_18smem_ptr_flag_bitsILi8EEENSQ_INS5_IJNSA_ILi8EEESF_EEENS5_IJSF_SB_EEEEEEEvNS4_8identityESX_S17_vS18_EENS_8epilogue10collective18CollectiveEpilogueINS1A_23Sm100TmaWarpSpecializedILi2ELi2ELi32ELb0ELb0EEEJSG_NS5_IJNSQ_ISE_SB_EES1F_EEEaSH_aSH_NS1A_6fusion15FusionCallbacksIS1E_NS1H_17LinearCombinationIaiaiLNS_15FloatRoundStyleE2EEESG_S1G_JEEENS4_5SM1004TMEM4LOAD26SM100_TMEM_LOAD_16dp32b32xESX_NSY_INSZ_ILi2ELi4ELi3EEES12_NSQ_INS5_IJS13_SE_EEENS5_IJSE_SB_EEEEEEENS4_39AutoVectorizingCopyWithAssumedAlignmentILi128EEENS4_14SM90_TMA_STOREES1V_S1X_S1X_EEEvvEEEEvNT_6ParamsE --------------------------
	.section	.nv.shared._ZN7cutlass13device_kernelINS_4gemm6kernel13GemmUniversalIN4cute5tupleIJiiiiEEENS1_10collective13CollectiveMmaINS1_35MainloopSm100TmaUmmaWarpSpecializedILi4ELi2ELi4ENS5_IJNS4_1CILi1EEESB_SB_EEEEENS5_IJNSA_ILi64EEENSA_ILi128EEESF_EEEaNS5_IJlSB_lEEEaSH_NS4_8TiledMMAINS4_8MMA_AtomIJNS4_15SM100_MMA_S8_SSIaaiLi64ELi128ELNS4_4UMMA5MajorE0ELSM_0ELNSL_8SaturateE0EEEEEENS4_6LayoutISC_NS5_IJNSA_ILi0EEESR_SR_EEEEENS5_IJNS4_10UnderscoreESU_SU_EEEEENS4_13SM90_TMA_LOADENS4_14ComposedLayoutINS4_7SwizzleILi3ELi4ELi3EEENS4_18smem_ptr_flag_bitsILi8EEENSQ_INS5_IJNSA_ILi8EEESF_EEENS5_IJSF_SB_EEEEEEEvNS4_8identityESX_S17_vS18_EENS_8epilogue10collective18CollectiveEpilogueINS1A_23Sm100TmaWarpSpecializedILi2ELi2ELi32ELb0ELb0EEEJSG_NS5_IJNSQ_ISE_SB_EES1F_EEEaSH_aSH_NS1A_6fusion15FusionCallbacksIS1E_NS1H_17LinearCombinationIaiaiLNS_15FloatRoundStyleE2EEESG_S1G_JEEENS4_5SM1004TMEM4LOAD26SM100_TMEM_LOAD_16dp32b32xESX_NSY_INSZ_ILi2ELi4ELi3EEES12_NSQ_INS5_IJS13_SE_EEENS5_IJSE_SB_EEEEEEENS4_39AutoVectorizingCopyWithAssumedAlignmentILi128EEENS4_14SM90_TMA_STOREES1V_S1X_S1X_EEEvvEEEEvNT_6ParamsE,"aw",@nobits
	.sectionflags	@""
	.align	16
	.zero		1024


//--------------------- .nv.shared.reserved.0     --------------------------
	.section	.nv.shared.reserved.0,"aw",@nobits
	.weak		__nv_reservedSMEM_offset_0_alias
	.size		__nv_reservedSMEM_offset_0_alias, 0, 64
	.other		__nv_reservedSMEM_offset_0_alias,@"STO_CUDA_RESERVED_SHARED STV_DEFAULT"
__nv_reservedSMEM_offset_0_alias:
	.zero		0
.nv.shared.reserved.0:
	.zero		64
	.weak		__nv_reservedSMEM_tcgen05_partition
	.type		__nv_reservedSMEM_tcgen05_partition,@object
	.size		__nv_reservedSMEM_tcgen05_partition,(.L_0 - __nv_reservedSMEM_tcgen05_partition)
__nv_reservedSMEM_tcgen05_partition:
	.zero		32
.L_0:


//--------------------- .nv.global                --------------------------
	.section	.nv.global,"aw",@nobits
.nv.global:
	.type		_ZN40_INTERNAL_f806fe7d_4_k_cu_2386c5f0_302084cute1_E,@object
	.size		_ZN40_INTERNAL_f806fe7d_4_k_cu_2386c5f0_302084cute1_E,(_ZN40_INTERNAL_f806fe7d_4_k_cu_2386c5f0_302084cuda3std3__45__cpo6cbeginE - _ZN40_INTERNAL_f806fe7d_4_k_cu_2386c5f0_302084cute1_E)
_ZN40_INTERNAL_f806fe7d_4_k_cu_2386c5f0_302084cute1_E:
	.zero		1
	.type		_ZN40_INTERNAL_f806fe7d_4_k_cu_2386c5f0_302084cuda3std3__45__cpo6cbeginE,@object
	.size		_ZN40_INTERNAL_f806fe7d_4_k_cu_2386c5f0_302084cuda3std3__45__cpo6cbeginE,(_ZN40_INTERNAL_f806fe7d_4_k_cu_2386c5f0_302084cuda3std3__48in_placeE - _ZN40_INTERNAL_f806fe7d_4_k_cu_2386c5f0_302084cuda3std3__45__cpo6cbeginE)
_ZN40_INTERNAL_f806fe7d_4_k_cu_2386c5f0_302084cuda3std3__45__cpo6cbeginE:
	.zero		1
	.type		_ZN40_INTERNAL_f806fe7d_4_k_cu_2386c5f0_302084cuda3std3__48in_placeE,@object
	.size		_ZN40_INTERNAL_f806fe7d_4_k_cu_2386c5f0_302084cuda3std3__48in_placeE,(_ZN40_INTERNAL_f806fe7d_4_k_cu_2386c5f0_302084cuda3std6ranges3__45__cpo9iter_moveE - _ZN40_INTERNAL_f806fe7d_4_k_cu_2386c5f0_302084cuda3std3__48in_placeE)
_ZN40_INTERNAL_f806fe7d_4_k_cu_2386c5f0_302084cuda3std3__48in_placeE:
	.zero		1
	.type		_ZN40_INTERNAL_f806fe7d_4_k_cu_2386c5f0_302084cuda3std6ranges3__45__cpo9iter_moveE,@object
	.size		_ZN40_INTERNAL_f806fe7d_4_k_cu_2386c5f0_302084cuda3std6ranges3__45__cpo9iter_moveE,(_ZN40_INTERNAL_f806fe7d_4_k_cu_2386c5f0_302084cuda3std3__45__cpo5beginE - _ZN40_INTERNAL_f806fe7d_4_k_cu_2386c5f0_302084cuda3std6ranges3__45__cpo9iter_moveE)
_ZN40_INTERNAL_f806fe7d_4_k_cu_2386c5f0_302084cuda3std6ranges3__45__cpo9iter_moveE:
	.zero		1
	.type		_ZN40_INTERNAL_f806fe7d_4_k_cu_2386c5f0_302084cuda3std3__45__cpo5beginE,@object
	.size		_ZN40_INTERNAL_f806fe7d_4_k_cu_2386c5f0_302084cuda3std3__45__cpo5beginE,(_ZN40_INTERNAL_f806fe7d_4_k_cu_2386c5f0_302084cuda3std3__442_GLOBAL__N__f806fe7d_4_k_cu_2386c5f0_302086ignoreE - _ZN40_INTERNAL_f806fe7d_4_k_cu_2386c5f0_302084cuda3std3__45__cpo5beginE)
_ZN40_INTERNAL_f806fe7d_4_k_cu_2386c5f0_302084cuda3std3__45__cpo5beginE:
	.zero		1
	.type		_ZN40_INTERNAL_f806fe7d_4_k_cu_2386c5f0_302084cuda3std3__442_GLOBAL__N__f806fe7d_4_k_cu_2386c5f0_302086ignoreE,@object
	.size		_ZN40_INTERNAL_f806fe7d_4_k_cu_2386c5f0_302084cuda3std3__442_GLOBAL__N__f806fe7d_4_k_cu_2386c5f0_302086ignoreE,(_ZN40_INTERNAL_f806fe7d_4_k_cu_2386c5f0_302084cute7productE - _ZN40_INTERNAL_f806fe7d_4_k_cu_2386c5f0_302084cuda3std3__442_GLOBAL__N__f806fe7d_4_k_cu_2386c5f0_302086ignoreE)
_ZN40_INTERNAL_f806fe7d_4_k_cu_2386c5f0_302084cuda3std3__442_GLOBAL__N__f806fe7d_4_k_cu_2386c5f0_302086ignoreE:
	.zero		1
	.type		_ZN40_INTERNAL_f806fe7d_4_k_cu_2386c5f0_302084cute7productE,@object
	.size		_ZN40_INTERNAL_f806fe7d_4_k_cu_2386c5f0_302084cute7productE,(_ZN40_INTERNAL_f806fe7d_4_k_cu_2386c5f0_302084cuda3std3__45__cpo3endE - _ZN40_INTERNAL_f806fe7d_4_k_cu_2386c5f0_302084cute7productE)
_ZN40_INTERNAL_f806fe7d_4_k_cu_2386c5f0_302084cute7productE:
	.zero		1
	.type		_ZN40_INTERNAL_f806fe7d_4_k_cu_2386c5f0_302084cuda3std3__45__cpo3endE,@object
	.size		_ZN40_INTERNAL_f806fe7d_4_k_cu_2386c5f0_302084cuda3std3__45__cpo3endE,(_ZN40_INTERNAL_f806fe7d_4_k_cu_2386c5f0_302084cuda3std3__419piecewise_constructE - _ZN40_INTERNAL_f806fe7d_4_k_cu_2386c5f0_302084cuda3std3__45__cpo3endE)
_ZN40_INTERNAL_f806fe7d_4_k_cu_2386c5f0_302084cuda3std3__45__cpo3endE:
	.zero		1
	.type		_ZN40_INTERNAL_f806fe7d_4_k_cu_2386c5f0_302084cuda3std3__419piecewise_constructE,@object
	.size		_ZN40_INTERNAL_f806fe7d_4_k_cu_2386c5f0_302084cuda3std3__419piecewise_constructE,(_ZN40_INTERNAL_f806fe7d_4_k_cu_2386c5f0_302084cuda3std3__45__cpo4cendE - _ZN40_INTERNAL_f806fe7d_4_k_cu_2386c5f0_302084cuda3std3__419piecewise_constructE)
_ZN40_INTERNAL_f806fe7d_4_k_cu_2386c5f0_302084cuda3std3__419piecewise_constructE:
	.zero		1
	.type		_ZN40_INTERNAL_f806fe7d_4_k_cu_2386c5f0_302084cuda3std3__45__cpo4cendE,@object
	.size		_ZN40_INTERNAL_f806fe7d_4_k_cu_2386c5f0_302084cuda3std3__45__cpo4cendE,(_ZN40_INTERNAL_f806fe7d_4_k_cu_2386c5f0_302084cuda3std6ranges3__45__cpo4swapE - _ZN40_INTERNAL_f806fe7d_4_k_cu_2386c5f0_302084cuda3std3__45__cpo4cendE)
_ZN40_INTERNAL_f806fe7d_4_k_cu_2386c5f0_302084cuda3std3__45__cpo4cendE:
	.zero		1
	.type		_ZN40_INTERNAL_f806fe7d_4_k_cu_2386c5f0_302084cuda3std6ranges3__45__cpo4swapE,@object
	.size		_ZN40_INTERNAL_f806fe7d_4_k_cu_2386c5f0_302084cuda3std6ranges3__45__cpo4swapE,(.L_10 - _ZN40_INTERNAL_f806fe7d_4_k_cu_2386c5f0_302084cuda3std6ranges3__45__cpo4swapE)
_ZN40_INTERNAL_f806fe7d_4_k_cu_2386c5f0_302084cuda3std6ranges3__45__cpo4swapE:
	.zero		1
.L_10:


//--------------------- .nv.constant0._ZN7cutlass13device_kernelINS_4gemm6kernel13GemmUniversalIN4cute5tupleIJiiiiEEENS1_10collective13CollectiveMmaINS1_35MainloopSm100TmaUmmaWarpSpecializedILi4ELi2ELi4ENS5_IJNS4_1CILi1EEESB_SB_EEEEENS5_IJNSA_ILi64EEENSA_ILi128EEESF_EEEaNS5_IJlSB_lEEEaSH_NS4_8TiledMMAINS4_8MMA_AtomIJNS4_15SM100_MMA_S8_SSIaaiLi64ELi128ELNS4_4UMMA5MajorE0ELSM_0ELNSL_8SaturateE0EEEEEENS4_6LayoutISC_NS5_IJNSA_ILi0EEESR_SR_EEEEENS5_IJNS4_10UnderscoreESU_SU_EEEEENS4_13SM90_TMA_LOADENS4_14ComposedLayoutINS4_7SwizzleILi3ELi4ELi3EEENS4_18smem_ptr_flag_bitsILi8EEENSQ_INS5_IJNSA_ILi8EEESF_EEENS5_IJSF_SB_EEEEEEEvNS4_8identityESX_S17_vS18_EENS_8epilogue10collective18CollectiveEpilogueINS1A_23Sm100TmaWarpSpecializedILi2ELi2ELi32ELb0ELb0EEEJSG_NS5_IJNSQ_ISE_SB_EES1F_EEEaSH_aSH_NS1A_6fusion15FusionCallbacksIS1E_NS1H_17LinearCombinationIaiaiLNS_15FloatRoundStyleE2EEESG_S1G_JEEENS4_5SM1004TMEM4LOAD26SM100_TMEM_LOAD_16dp32b32xESX_NSY_INSZ_ILi2ELi4ELi3EEES12_NSQ_INS5_IJS13_SE_EEENS5_IJSE_SB_EEEEEEENS4_39AutoVectorizingCopyWithAssumedAlignmentILi128EEENS4_14SM90_TMA_STOREES1V_S1X_S1X_EEEvvEEEEvNT_6ParamsE --------------------------
	.section	.nv.constant0._ZN7cutlass13device_kernelINS_4gemm6kernel13GemmUniversalIN4cute5tupleIJiiiiEEENS1_10collective13CollectiveMmaINS1_35MainloopSm100TmaUmmaWarpSpecializedILi4ELi2ELi4ENS5_IJNS4_1CILi1EEESB_SB_EEEEENS5_IJNSA_ILi64EEENSA_ILi128EEESF_EEEaNS5_IJlSB_lEEEaSH_NS4_8TiledMMAINS4_8MMA_AtomIJNS4_15SM100_MMA_S8_SSIaaiLi64ELi128ELNS4_4UMMA5MajorE0ELSM_0ELNSL_8SaturateE0EEEEEENS4_6LayoutISC_NS5_IJNSA_ILi0EEESR_SR_EEEEENS5_IJNS4_10UnderscoreESU_SU_EEEEENS4_13SM90_TMA_LOADENS4_14ComposedLayoutINS4_7SwizzleILi3ELi4ELi3EEENS4_18smem_ptr_flag_bitsILi8EEENSQ_INS5_IJNSA_ILi8EEESF_EEENS5_IJSF_SB_EEEEEEEvNS4_8identityESX_S17_vS18_EENS_8epilogue10collective18CollectiveEpilogueINS1A_23Sm100TmaWarpSpecializedILi2ELi2ELi32ELb0ELb0EEEJSG_NS5_IJNSQ_ISE_SB_EES1F_EEEaSH_aSH_NS1A_6fusion15FusionCallbacksIS1E_NS1H_17LinearCombinationIaiaiLNS_15FloatRoundStyleE2EEESG_S1G_JEEENS4_5SM1004TMEM4LOAD26SM100_TMEM_LOAD_16dp32b32xESX_NSY_INSZ_ILi2ELi4ELi3EEES12_NSQ_INS5_IJS13_SE_EEENS5_IJSE_SB_EEEEEEENS4_39AutoVectorizingCopyWithAssumedAlignmentILi128EEENS4_14SM90_TMA_STOREES1V_S1X_S1X_EEEvvEEEEvNT_6ParamsE,"a",@progbits
	.sectionflags	@""
	.align	4
.nv.constant0._ZN7cutlass13device_kernelINS_4gemm6kernel13GemmUniversalIN4cute5tupleIJiiiiEEENS1_10collective13CollectiveMmaINS1_35MainloopSm100TmaUmmaWarpSpecializedILi4ELi2ELi4ENS5_IJNS4_1CILi1EEESB_SB_EEEEENS5_IJNSA_ILi64EEENSA_ILi128EEESF_EEEaNS5_IJlSB_lEEEaSH_NS4_8TiledMMAINS4_8MMA_AtomIJNS4_15SM100_MMA_S8_SSIaaiLi64ELi128ELNS4_4UMMA5MajorE0ELSM_0ELNSL_8SaturateE0EEEEEENS4_6LayoutISC_NS5_IJNSA_ILi0EEESR_SR_EEEEENS5_IJNS4_10UnderscoreESU_SU_EEEEENS4_13SM90_TMA_LOADENS4_14ComposedLayoutINS4_7SwizzleILi3ELi4ELi3EEENS4_18smem_ptr_flag_bitsILi8EEENSQ_INS5_IJNSA_ILi8EEESF_EEENS5_IJSF_SB_EEEEEEEvNS4_8identityESX_S17_vS18_EENS_8epilogue10collective18CollectiveEpilogueINS1A_23Sm100TmaWarpSpecializedILi2ELi2ELi32ELb0ELb0EEEJSG_NS5_IJNSQ_ISE_SB_EES1F_EEEaSH_aSH_NS1A_6fusion15FusionCallbacksIS1E_NS1H_17LinearCombinationIaiaiLNS_15FloatRoundStyleE2EEESG_S1G_JEEENS4_5SM1004TMEM4LOAD26SM100_TMEM_LOAD_16dp32b32xESX_NSY_INSZ_ILi2ELi4ELi3EEES12_NSQ_INS5_IJS13_SE_EEENS5_IJSE_SB_EEEEEEENS4_39AutoVectorizingCopyWithAssumedAlignmentILi128EEENS4_14SM90_TMA_STOREES1V_S1X_S1X_EEEvvEEEEvNT_6ParamsE:
	.zero		2944


//--------------------- SYMBOLS --------------------------

	.type		.nv.reservedSmem.offset0,@object
	.size		.nv.reservedSmem.offset0,0x4
	.type		.nv.reservedSmem.cap,@object
	.size		.nv.reservedSmem.cap,0x4
	.type		__assertfail,@function
